//
// Generated by NVIDIA NVVM Compiler
//
// Compiler Build ID: CL-36424714
// Cuda compilation tools, release 13.0, V13.0.88
// Based on NVVM 20.0.0
//

.version 9.0
.target sm_100
.address_size 64

	// .globl	_Z17MatMulNoTilingKerPfS_S_iii
.extern .func  (.param .b32 func_retval0) vprintf
(
	.param .b64 vprintf_param_0,
	.param .b64 vprintf_param_1
)
;
// _ZZ19MatMulWithTilingKerPfS_S_iiiE5TileA has been demoted
// _ZZ19MatMulWithTilingKerPfS_S_iiiE5TileB has been demoted
.global .align 1 .b8 $str[38] = {40, 37, 100, 44, 32, 37, 100, 41, 32, 42, 32, 40, 37, 100, 44, 32, 37, 100, 41, 32, 61, 32, 37, 57, 46, 54, 102, 32, 42, 32, 37, 57, 46, 54, 102, 32, 10};

.visible .entry _Z17MatMulNoTilingKerPfS_S_iii(
	.param .u64 .ptr .align 1 _Z17MatMulNoTilingKerPfS_S_iii_param_0,
	.param .u64 .ptr .align 1 _Z17MatMulNoTilingKerPfS_S_iii_param_1,
	.param .u64 .ptr .align 1 _Z17MatMulNoTilingKerPfS_S_iii_param_2,
	.param .u32 _Z17MatMulNoTilingKerPfS_S_iii_param_3,
	.param .u32 _Z17MatMulNoTilingKerPfS_S_iii_param_4,
	.param .u32 _Z17MatMulNoTilingKerPfS_S_iii_param_5
)
{
	.local .align 16 .b8 	__local_depot0[32];
	.reg .b64 	%SP;
	.reg .b64 	%SPL;
	.reg .pred 	%p<13>;
	.reg .b32 	%r<80>;
	.reg .b32 	%f<98>;
	.reg .b64 	%rd<65>;
	.reg .b64 	%fd<31>;

	mov.u64 	%SPL, __local_depot0;
	cvta.local.u64 	%SP, %SPL;
	ld.param.u64 	%rd5, [_Z17MatMulNoTilingKerPfS_S_iii_param_0];
	ld.param.u64 	%rd6, [_Z17MatMulNoTilingKerPfS_S_iii_param_1];
	ld.param.u32 	%r16, [_Z17MatMulNoTilingKerPfS_S_iii_param_3];
	ld.param.u32 	%r18, [_Z17MatMulNoTilingKerPfS_S_iii_param_4];
	ld.param.u32 	%r17, [_Z17MatMulNoTilingKerPfS_S_iii_param_5];
	cvta.to.global.u64 	%rd1, %rd6;
	cvta.to.global.u64 	%rd2, %rd5;
	mov.u32 	%r19, %tid.x;
	mov.u32 	%r20, %ctaid.x;
	mov.u32 	%r21, %ntid.x;
	mad.lo.s32 	%r1, %r20, %r21, %r19;
	mov.u32 	%r2, %ctaid.y;
	setp.ge.s32 	%p1, %r1, %r16;
	setp.ge.s32 	%p2, %r2, %r18;
	or.pred  	%p3, %p1, %p2;
	@%p3 bra 	$L__BB0_14;
	setp.lt.s32 	%p4, %r17, 1;
	mov.f32 	%f97, 0f00000000;
	@%p4 bra 	$L__BB0_13;
	add.s32 	%r3, %r2, 1;
	add.s32 	%r4, %r1, 1;
	mul.lo.s32 	%r5, %r17, %r2;
	and.b32  	%r6, %r17, 7;
	setp.lt.u32 	%p5, %r17, 8;
	mov.f32 	%f97, 0f00000000;
	mov.b32 	%r78, 0;
	@%p5 bra 	$L__BB0_5;
	and.b32  	%r78, %r17, 2147483640;
	mov.f32 	%f97, 0f00000000;
	mov.b32 	%r76, 0;
	add.u64 	%rd11, %SP, 0;
	mov.u64 	%rd13, $str;
	mul.wide.s32 	%rd15, %r16, 4;
$L__BB0_4:
	.pragma "nounroll";
	add.s32 	%r24, %r76, 1;
	add.s32 	%r25, %r76, %r5;
	mul.wide.u32 	%rd7, %r25, 4;
	add.s64 	%rd8, %rd2, %rd7;
	ld.global.f32 	%f17, [%rd8];
	cvt.f64.f32 	%fd1, %f17;
	mad.lo.s32 	%r26, %r76, %r16, %r1;
	mul.wide.s32 	%rd9, %r26, 4;
	add.s64 	%rd10, %rd1, %rd9;
	ld.global.f32 	%f18, [%rd10];
	cvt.f64.f32 	%fd2, %f18;
	cvta.to.local.u64 	%rd12, %rd11;
	st.local.v4.u32 	[%rd12], {%r3, %r24, %r24, %r4};
	st.local.v2.f64 	[%rd12+16], {%fd1, %fd2};
	cvta.global.u64 	%rd14, %rd13;
	{ // callseq 0, 0
	.param .b64 param0;
	st.param.b64 	[param0], %rd14;
	.param .b64 param1;
	st.param.b64 	[param1], %rd11;
	.param .b32 retval0;
	call.uni (retval0), 
	vprintf, 
	(
	param0, 
	param1
	);
	ld.param.b32 	%r27, [retval0];
	} // callseq 0
	ld.global.f32 	%f19, [%rd8];
	ld.global.f32 	%f20, [%rd10];
	fma.rn.f32 	%f21, %f19, %f20, %f97;
	add.s32 	%r29, %r76, 2;
	ld.global.f32 	%f22, [%rd8+4];
	cvt.f64.f32 	%fd3, %f22;
	add.s64 	%rd16, %rd10, %rd15;
	ld.global.f32 	%f23, [%rd16];
	cvt.f64.f32 	%fd4, %f23;
	st.local.v4.u32 	[%rd12], {%r3, %r29, %r29, %r4};
	st.local.v2.f64 	[%rd12+16], {%fd3, %fd4};
	{ // callseq 1, 0
	.param .b64 param0;
	st.param.b64 	[param0], %rd14;
	.param .b64 param1;
	st.param.b64 	[param1], %rd11;
	.param .b32 retval0;
	call.uni (retval0), 
	vprintf, 
	(
	param0, 
	param1
	);
	ld.param.b32 	%r30, [retval0];
	} // callseq 1
	ld.global.f32 	%f24, [%rd8+4];
	ld.global.f32 	%f25, [%rd16];
	fma.rn.f32 	%f26, %f24, %f25, %f21;
	add.s32 	%r32, %r76, 3;
	ld.global.f32 	%f27, [%rd8+8];
	cvt.f64.f32 	%fd5, %f27;
	add.s64 	%rd17, %rd16, %rd15;
	ld.global.f32 	%f28, [%rd17];
	cvt.f64.f32 	%fd6, %f28;
	st.local.v4.u32 	[%rd12], {%r3, %r32, %r32, %r4};
	st.local.v2.f64 	[%rd12+16], {%fd5, %fd6};
	{ // callseq 2, 0
	.param .b64 param0;
	st.param.b64 	[param0], %rd14;
	.param .b64 param1;
	st.param.b64 	[param1], %rd11;
	.param .b32 retval0;
	call.uni (retval0), 
	vprintf, 
	(
	param0, 
	param1
	);
	ld.param.b32 	%r33, [retval0];
	} // callseq 2
	ld.global.f32 	%f29, [%rd8+8];
	ld.global.f32 	%f30, [%rd17];
	fma.rn.f32 	%f31, %f29, %f30, %f26;
	add.s32 	%r35, %r76, 4;
	ld.global.f32 	%f32, [%rd8+12];
	cvt.f64.f32 	%fd7, %f32;
	add.s64 	%rd18, %rd17, %rd15;
	ld.global.f32 	%f33, [%rd18];
	cvt.f64.f32 	%fd8, %f33;
	st.local.v4.u32 	[%rd12], {%r3, %r35, %r35, %r4};
	st.local.v2.f64 	[%rd12+16], {%fd7, %fd8};
	{ // callseq 3, 0
	.param .b64 param0;
	st.param.b64 	[param0], %rd14;
	.param .b64 param1;
	st.param.b64 	[param1], %rd11;
	.param .b32 retval0;
	call.uni (retval0), 
	vprintf, 
	(
	param0, 
	param1
	);
	ld.param.b32 	%r36, [retval0];
	} // callseq 3
	ld.global.f32 	%f34, [%rd8+12];
	ld.global.f32 	%f35, [%rd18];
	fma.rn.f32 	%f36, %f34, %f35, %f31;
	add.s32 	%r38, %r76, 5;
	ld.global.f32 	%f37, [%rd8+16];
	cvt.f64.f32 	%fd9, %f37;
	add.s64 	%rd19, %rd18, %rd15;
	ld.global.f32 	%f38, [%rd19];
	cvt.f64.f32 	%fd10, %f38;
	st.local.v4.u32 	[%rd12], {%r3, %r38, %r38, %r4};
	st.local.v2.f64 	[%rd12+16], {%fd9, %fd10};
	{ // callseq 4, 0
	.param .b64 param0;
	st.param.b64 	[param0], %rd14;
	.param .b64 param1;
	st.param.b64 	[param1], %rd11;
	.param .b32 retval0;
	call.uni (retval0), 
	vprintf, 
	(
	param0, 
	param1
	);
	ld.param.b32 	%r39, [retval0];
	} // callseq 4
	ld.global.f32 	%f39, [%rd8+16];
	ld.global.f32 	%f40, [%rd19];
	fma.rn.f32 	%f41, %f39, %f40, %f36;
	add.s32 	%r41, %r76, 6;
	ld.global.f32 	%f42, [%rd8+20];
	cvt.f64.f32 	%fd11, %f42;
	add.s64 	%rd20, %rd19, %rd15;
	ld.global.f32 	%f43, [%rd20];
	cvt.f64.f32 	%fd12, %f43;
	st.local.v4.u32 	[%rd12], {%r3, %r41, %r41, %r4};
	st.local.v2.f64 	[%rd12+16], {%fd11, %fd12};
	{ // callseq 5, 0
	.param .b64 param0;
	st.param.b64 	[param0], %rd14;
	.param .b64 param1;
	st.param.b64 	[param1], %rd11;
	.param .b32 retval0;
	call.uni (retval0), 
	vprintf, 
	(
	param0, 
	param1
	);
	ld.param.b32 	%r42, [retval0];
	} // callseq 5
	ld.global.f32 	%f44, [%rd8+20];
	ld.global.f32 	%f45, [%rd20];
	fma.rn.f32 	%f46, %f44, %f45, %f41;
	add.s32 	%r44, %r76, 7;
	ld.global.f32 	%f47, [%rd8+24];
	cvt.f64.f32 	%fd13, %f47;
	add.s64 	%rd21, %rd20, %rd15;
	ld.global.f32 	%f48, [%rd21];
	cvt.f64.f32 	%fd14, %f48;
	st.local.v4.u32 	[%rd12], {%r3, %r44, %r44, %r4};
	st.local.v2.f64 	[%rd12+16], {%fd13, %fd14};
	{ // callseq 6, 0
	.param .b64 param0;
	st.param.b64 	[param0], %rd14;
	.param .b64 param1;
	st.param.b64 	[param1], %rd11;
	.param .b32 retval0;
	call.uni (retval0), 
	vprintf, 
	(
	param0, 
	param1
	);
	ld.param.b32 	%r45, [retval0];
	} // callseq 6
	ld.global.f32 	%f49, [%rd8+24];
	ld.global.f32 	%f50, [%rd21];
	fma.rn.f32 	%f51, %f49, %f50, %f46;
	add.s32 	%r76, %r76, 8;
	ld.global.f32 	%f52, [%rd8+28];
	cvt.f64.f32 	%fd15, %f52;
	add.s64 	%rd22, %rd21, %rd15;
	ld.global.f32 	%f53, [%rd22];
	cvt.f64.f32 	%fd16, %f53;
	st.local.v4.u32 	[%rd12], {%r3, %r76, %r76, %r4};
	st.local.v2.f64 	[%rd12+16], {%fd15, %fd16};
	{ // callseq 7, 0
	.param .b64 param0;
	st.param.b64 	[param0], %rd14;
	.param .b64 param1;
	st.param.b64 	[param1], %rd11;
	.param .b32 retval0;
	call.uni (retval0), 
	vprintf, 
	(
	param0, 
	param1
	);
	ld.param.b32 	%r47, [retval0];
	} // callseq 7
	ld.global.f32 	%f54, [%rd8+28];
	ld.global.f32 	%f55, [%rd22];
	fma.rn.f32 	%f97, %f54, %f55, %f51;
	setp.ne.s32 	%p6, %r76, %r78;
	@%p6 bra 	$L__BB0_4;
$L__BB0_5:
	setp.eq.s32 	%p7, %r6, 0;
	@%p7 bra 	$L__BB0_13;
	add.u64 	%rd3, %SPL, 0;
	and.b32  	%r11, %r17, 3;
	setp.lt.u32 	%p8, %r6, 4;
	@%p8 bra 	$L__BB0_8;
	add.s32 	%r49, %r78, 1;
	add.s32 	%r50, %r78, %r5;
	mul.wide.u32 	%rd24, %r50, 4;
	add.s64 	%rd25, %rd2, %rd24;
	ld.global.f32 	%f57, [%rd25];
	cvt.f64.f32 	%fd17, %f57;
	mad.lo.s32 	%r51, %r78, %r16, %r1;
	mul.wide.s32 	%rd26, %r51, 4;
	add.s64 	%rd27, %rd1, %rd26;
	ld.global.f32 	%f58, [%rd27];
	cvt.f64.f32 	%fd18, %f58;
	st.local.v4.u32 	[%rd3], {%r3, %r49, %r49, %r4};
	st.local.v2.f64 	[%rd3+16], {%fd17, %fd18};
	mov.u64 	%rd28, $str;
	cvta.global.u64 	%rd29, %rd28;
	add.u64 	%rd30, %SP, 0;
	{ // callseq 8, 0
	.param .b64 param0;
	st.param.b64 	[param0], %rd29;
	.param .b64 param1;
	st.param.b64 	[param1], %rd30;
	.param .b32 retval0;
	call.uni (retval0), 
	vprintf, 
	(
	param0, 
	param1
	);
	ld.param.b32 	%r52, [retval0];
	} // callseq 8
	ld.global.f32 	%f59, [%rd25];
	ld.global.f32 	%f60, [%rd27];
	fma.rn.f32 	%f61, %f59, %f60, %f97;
	add.s32 	%r54, %r78, 2;
	cvt.u64.u32 	%rd31, %r5;
	cvt.u64.u32 	%rd32, %r78;
	add.s64 	%rd33, %rd32, %rd31;
	shl.b64 	%rd34, %rd33, 2;
	add.s64 	%rd35, %rd2, %rd34;
	ld.global.f32 	%f62, [%rd35+4];
	cvt.f64.f32 	%fd19, %f62;
	mul.wide.s32 	%rd36, %r16, 4;
	add.s64 	%rd37, %rd27, %rd36;
	ld.global.f32 	%f63, [%rd37];
	cvt.f64.f32 	%fd20, %f63;
	st.local.v4.u32 	[%rd3], {%r3, %r54, %r54, %r4};
	st.local.v2.f64 	[%rd3+16], {%fd19, %fd20};
	{ // callseq 9, 0
	.param .b64 param0;
	st.param.b64 	[param0], %rd29;
	.param .b64 param1;
	st.param.b64 	[param1], %rd30;
	.param .b32 retval0;
	call.uni (retval0), 
	vprintf, 
	(
	param0, 
	param1
	);
	ld.param.b32 	%r55, [retval0];
	} // callseq 9
	ld.global.f32 	%f64, [%rd35+4];
	ld.global.f32 	%f65, [%rd37];
	fma.rn.f32 	%f66, %f64, %f65, %f61;
	add.s32 	%r57, %r78, 3;
	ld.global.f32 	%f67, [%rd35+8];
	cvt.f64.f32 	%fd21, %f67;
	add.s64 	%rd38, %rd37, %rd36;
	ld.global.f32 	%f68, [%rd38];
	cvt.f64.f32 	%fd22, %f68;
	st.local.v4.u32 	[%rd3], {%r3, %r57, %r57, %r4};
	st.local.v2.f64 	[%rd3+16], {%fd21, %fd22};
	{ // callseq 10, 0
	.param .b64 param0;
	st.param.b64 	[param0], %rd29;
	.param .b64 param1;
	st.param.b64 	[param1], %rd30;
	.param .b32 retval0;
	call.uni (retval0), 
	vprintf, 
	(
	param0, 
	param1
	);
	ld.param.b32 	%r58, [retval0];
	} // callseq 10
	ld.global.f32 	%f69, [%rd35+8];
	ld.global.f32 	%f70, [%rd38];
	fma.rn.f32 	%f71, %f69, %f70, %f66;
	add.s32 	%r78, %r78, 4;
	ld.global.f32 	%f72, [%rd35+12];
	cvt.f64.f32 	%fd23, %f72;
	add.s64 	%rd39, %rd38, %rd36;
	ld.global.f32 	%f73, [%rd39];
	cvt.f64.f32 	%fd24, %f73;
	st.local.v4.u32 	[%rd3], {%r3, %r78, %r78, %r4};
	st.local.v2.f64 	[%rd3+16], {%fd23, %fd24};
	{ // callseq 11, 0
	.param .b64 param0;
	st.param.b64 	[param0], %rd29;
	.param .b64 param1;
	st.param.b64 	[param1], %rd30;
	.param .b32 retval0;
	call.uni (retval0), 
	vprintf, 
	(
	param0, 
	param1
	);
	ld.param.b32 	%r60, [retval0];
	} // callseq 11
	ld.global.f32 	%f74, [%rd35+12];
	ld.global.f32 	%f75, [%rd39];
	fma.rn.f32 	%f97, %f74, %f75, %f71;
$L__BB0_8:
	setp.eq.s32 	%p9, %r11, 0;
	@%p9 bra 	$L__BB0_13;
	setp.eq.s32 	%p10, %r11, 1;
	@%p10 bra 	$L__BB0_11;
	add.s32 	%r62, %r78, 1;
	add.s32 	%r63, %r78, %r5;
	mul.wide.u32 	%rd40, %r63, 4;
	add.s64 	%rd41, %rd2, %rd40;
	ld.global.f32 	%f77, [%rd41];
	cvt.f64.f32 	%fd25, %f77;
	mad.lo.s32 	%r64, %r78, %r16, %r1;
	mul.wide.s32 	%rd42, %r64, 4;
	add.s64 	%rd43, %rd1, %rd42;
	ld.global.f32 	%f78, [%rd43];
	cvt.f64.f32 	%fd26, %f78;
	st.local.v4.u32 	[%rd3], {%r3, %r62, %r62, %r4};
	st.local.v2.f64 	[%rd3+16], {%fd25, %fd26};
	mov.u64 	%rd44, $str;
	cvta.global.u64 	%rd45, %rd44;
	add.u64 	%rd46, %SP, 0;
	{ // callseq 12, 0
	.param .b64 param0;
	st.param.b64 	[param0], %rd45;
	.param .b64 param1;
	st.param.b64 	[param1], %rd46;
	.param .b32 retval0;
	call.uni (retval0), 
	vprintf, 
	(
	param0, 
	param1
	);
	ld.param.b32 	%r65, [retval0];
	} // callseq 12
	ld.global.f32 	%f79, [%rd41];
	ld.global.f32 	%f80, [%rd43];
	fma.rn.f32 	%f81, %f79, %f80, %f97;
	add.s32 	%r14, %r78, 2;
	cvt.u64.u32 	%rd47, %r5;
	cvt.u64.u32 	%rd48, %r78;
	add.s64 	%rd49, %rd48, %rd47;
	shl.b64 	%rd50, %rd49, 2;
	add.s64 	%rd51, %rd2, %rd50;
	ld.global.f32 	%f82, [%rd51+4];
	cvt.f64.f32 	%fd27, %f82;
	mul.wide.s32 	%rd52, %r16, 4;
	add.s64 	%rd53, %rd43, %rd52;
	ld.global.f32 	%f83, [%rd53];
	cvt.f64.f32 	%fd28, %f83;
	st.local.v4.u32 	[%rd3], {%r3, %r14, %r14, %r4};
	st.local.v2.f64 	[%rd3+16], {%fd27, %fd28};
	{ // callseq 13, 0
	.param .b64 param0;
	st.param.b64 	[param0], %rd45;
	.param .b64 param1;
	st.param.b64 	[param1], %rd46;
	.param .b32 retval0;
	call.uni (retval0), 
	vprintf, 
	(
	param0, 
	param1
	);
	ld.param.b32 	%r67, [retval0];
	} // callseq 13
	ld.global.f32 	%f84, [%rd51+4];
	ld.global.f32 	%f85, [%rd53];
	fma.rn.f32 	%f97, %f84, %f85, %f81;
	mov.u32 	%r78, %r14;
$L__BB0_11:
	and.b32  	%r69, %r17, 1;
	setp.eq.b32 	%p11, %r69, 1;
	not.pred 	%p12, %p11;
	@%p12 bra 	$L__BB0_13;
	add.s32 	%r70, %r78, 1;
	add.s32 	%r71, %r78, %r5;
	mul.wide.u32 	%rd54, %r71, 4;
	add.s64 	%rd55, %rd2, %rd54;
	ld.global.f32 	%f86, [%rd55];
	cvt.f64.f32 	%fd29, %f86;
	mad.lo.s32 	%r72, %r78, %r16, %r1;
	mul.wide.s32 	%rd56, %r72, 4;
	add.s64 	%rd57, %rd1, %rd56;
	ld.global.f32 	%f87, [%rd57];
	cvt.f64.f32 	%fd30, %f87;
	st.local.v4.u32 	[%rd3], {%r3, %r70, %r70, %r4};
	st.local.v2.f64 	[%rd3+16], {%fd29, %fd30};
	mov.u64 	%rd58, $str;
	cvta.global.u64 	%rd59, %rd58;
	add.u64 	%rd60, %SP, 0;
	{ // callseq 14, 0
	.param .b64 param0;
	st.param.b64 	[param0], %rd59;
	.param .b64 param1;
	st.param.b64 	[param1], %rd60;
	.param .b32 retval0;
	call.uni (retval0), 
	vprintf, 
	(
	param0, 
	param1
	);
	ld.param.b32 	%r73, [retval0];
	} // callseq 14
	ld.global.f32 	%f88, [%rd55];
	ld.global.f32 	%f89, [%rd57];
	fma.rn.f32 	%f97, %f88, %f89, %f97;
$L__BB0_13:
	ld.param.u64 	%rd64, [_Z17MatMulNoTilingKerPfS_S_iii_param_2];
	mad.lo.s32 	%r75, %r16, %r2, %r1;
	cvta.to.global.u64 	%rd61, %rd64;
	mul.wide.s32 	%rd62, %r75, 4;
	add.s64 	%rd63, %rd61, %rd62;
	st.global.f32 	[%rd63], %f97;
$L__BB0_14:
	ret;

}
	// .globl	_Z19MatMulWithTilingKerPfS_S_iii
.visible .entry _Z19MatMulWithTilingKerPfS_S_iii(
	.param .u64 .ptr .align 1 _Z19MatMulWithTilingKerPfS_S_iii_param_0,
	.param .u64 .ptr .align 1 _Z19MatMulWithTilingKerPfS_S_iii_param_1,
	.param .u64 .ptr .align 1 _Z19MatMulWithTilingKerPfS_S_iii_param_2,
	.param .u32 _Z19MatMulWithTilingKerPfS_S_iii_param_3,
	.param .u32 _Z19MatMulWithTilingKerPfS_S_iii_param_4,
	.param .u32 _Z19MatMulWithTilingKerPfS_S_iii_param_5
)
{
	.local .align 16 .b8 	__local_depot1[32];
	.reg .b64 	%SP;
	.reg .b64 	%SPL;
	.reg .pred 	%p<14>;
	.reg .b32 	%r<81>;
	.reg .b32 	%f<41>;
	.reg .b64 	%rd<21>;
	.reg .b64 	%fd<11>;
	// demoted variable
	.shared .align 4 .b8 _ZZ19MatMulWithTilingKerPfS_S_iiiE5TileA[4096];
	// demoted variable
	.shared .align 4 .b8 _ZZ19MatMulWithTilingKerPfS_S_iiiE5TileB[4096];
	mov.u64 	%SPL, __local_depot1;
	cvta.local.u64 	%SP, %SPL;
	ld.param.u64 	%rd2, [_Z19MatMulWithTilingKerPfS_S_iii_param_0];
	ld.param.u64 	%rd3, [_Z19MatMulWithTilingKerPfS_S_iii_param_1];
	ld.param.u64 	%rd4, [_Z19MatMulWithTilingKerPfS_S_iii_param_2];
	ld.param.u32 	%r25, [_Z19MatMulWithTilingKerPfS_S_iii_param_3];
	ld.param.u32 	%r28, [_Z19MatMulWithTilingKerPfS_S_iii_param_4];
	ld.param.u32 	%r27, [_Z19MatMulWithTilingKerPfS_S_iii_param_5];
	add.u64 	%rd5, %SP, 0;
	add.u64 	%rd1, %SPL, 0;
	mov.u32 	%r1, %tid.x;
	mov.u32 	%r29, %ctaid.x;
	mov.u32 	%r2, %ntid.x;
	mad.lo.s32 	%r3, %r29, %r2, %r1;
	mov.u32 	%r30, %ctaid.y;
	mov.u32 	%r31, %ntid.y;
	mov.u32 	%r4, %tid.y;
	mad.lo.s32 	%r32, %r30, %r31, %r4;
	setp.ge.s32 	%p1, %r3, %r27;
	setp.ge.s32 	%p2, %r32, %r28;
	or.pred  	%p3, %p1, %p2;
	@%p3 bra 	$L__BB1_2;
	cvta.to.global.u64 	%rd6, %rd2;
	mad.lo.s32 	%r33, %r27, %r32, %r3;
	mul.wide.s32 	%rd7, %r33, 4;
	add.s64 	%rd8, %rd6, %rd7;
	ld.global.f32 	%f8, [%rd8];
	shl.b32 	%r34, %r1, 7;
	mov.u32 	%r35, _ZZ19MatMulWithTilingKerPfS_S_iiiE5TileA;
	add.s32 	%r36, %r35, %r34;
	shl.b32 	%r37, %r4, 2;
	add.s32 	%r38, %r36, %r37;
	st.shared.f32 	[%r38], %f8;
$L__BB1_2:
	setp.ge.s32 	%p4, %r3, %r25;
	setp.ge.s32 	%p5, %r32, %r27;
	shl.b32 	%r39, %r1, 7;
	mov.u32 	%r40, _ZZ19MatMulWithTilingKerPfS_S_iiiE5TileB;
	add.s32 	%r6, %r40, %r39;
	or.pred  	%p6, %p4, %p5;
	@%p6 bra 	$L__BB1_4;
	mad.lo.s32 	%r41, %r25, %r3, %r32;
	cvta.to.global.u64 	%rd9, %rd3;
	mul.wide.s32 	%rd10, %r41, 4;
	add.s64 	%rd11, %rd9, %rd10;
	ld.global.f32 	%f9, [%rd11];
	shl.b32 	%r42, %r4, 2;
	add.s32 	%r43, %r6, %r42;
	st.shared.f32 	[%r43], %f9;
$L__BB1_4:
	setp.ge.s32 	%p7, %r3, %r25;
	setp.ge.s32 	%p8, %r32, %r28;
	bar.sync 	0;
	or.pred  	%p9, %p7, %p8;
	@%p9 bra 	$L__BB1_12;
	add.s32 	%r7, %r4, 1;
	add.s32 	%r8, %r1, 1;
	and.b32  	%r9, %r2, 3;
	setp.lt.u32 	%p10, %r2, 4;
	mov.f32 	%f40, 0f00000000;
	mov.b32 	%r80, 0;
	@%p10 bra 	$L__BB1_8;
	and.b32  	%r80, %r2, 2044;
	mov.f32 	%f40, 0f00000000;
	mov.b32 	%r75, 0;
	mov.u64 	%rd12, $str;
$L__BB1_7:
	add.s32 	%r46, %r75, 1;
	shl.b32 	%r47, %r4, 2;
	mov.u32 	%r48, _ZZ19MatMulWithTilingKerPfS_S_iiiE5TileA;
	add.s32 	%r49, %r48, %r47;
	shl.b32 	%r50, %r75, 7;
	add.s32 	%r51, %r49, %r50;
	ld.shared.f32 	%f13, [%r51];
	cvt.f64.f32 	%fd1, %f13;
	shl.b32 	%r52, %r75, 2;
	add.s32 	%r53, %r6, %r52;
	ld.shared.f32 	%f14, [%r53];
	cvt.f64.f32 	%fd2, %f14;
	st.local.v4.u32 	[%rd1], {%r7, %r46, %r46, %r8};
	st.local.v2.f64 	[%rd1+16], {%fd1, %fd2};
	cvta.global.u64 	%rd13, %rd12;
	{ // callseq 15, 0
	.param .b64 param0;
	st.param.b64 	[param0], %rd13;
	.param .b64 param1;
	st.param.b64 	[param1], %rd5;
	.param .b32 retval0;
	call.uni (retval0), 
	vprintf, 
	(
	param0, 
	param1
	);
	ld.param.b32 	%r54, [retval0];
	} // callseq 15
	ld.shared.f32 	%f15, [%r51];
	ld.shared.f32 	%f16, [%r53];
	fma.rn.f32 	%f17, %f15, %f16, %f40;
	add.s32 	%r56, %r75, 2;
	ld.shared.f32 	%f18, [%r51+128];
	cvt.f64.f32 	%fd3, %f18;
	ld.shared.f32 	%f19, [%r53+4];
	cvt.f64.f32 	%fd4, %f19;
	st.local.v4.u32 	[%rd1], {%r7, %r56, %r56, %r8};
	st.local.v2.f64 	[%rd1+16], {%fd3, %fd4};
	{ // callseq 16, 0
	.param .b64 param0;
	st.param.b64 	[param0], %rd13;
	.param .b64 param1;
	st.param.b64 	[param1], %rd5;
	.param .b32 retval0;
	call.uni (retval0), 
	vprintf, 
	(
	param0, 
	param1
	);
	ld.param.b32 	%r57, [retval0];
	} // callseq 16
	ld.shared.f32 	%f20, [%r51+128];
	ld.shared.f32 	%f21, [%r53+4];
	fma.rn.f32 	%f22, %f20, %f21, %f17;
	add.s32 	%r59, %r75, 3;
	ld.shared.f32 	%f23, [%r51+256];
	cvt.f64.f32 	%fd5, %f23;
	ld.shared.f32 	%f24, [%r53+8];
	cvt.f64.f32 	%fd6, %f24;
	st.local.v4.u32 	[%rd1], {%r7, %r59, %r59, %r8};
	st.local.v2.f64 	[%rd1+16], {%fd5, %fd6};
	{ // callseq 17, 0
	.param .b64 param0;
	st.param.b64 	[param0], %rd13;
	.param .b64 param1;
	st.param.b64 	[param1], %rd5;
	.param .b32 retval0;
	call.uni (retval0), 
	vprintf, 
	(
	param0, 
	param1
	);
	ld.param.b32 	%r60, [retval0];
	} // callseq 17
	ld.shared.f32 	%f25, [%r51+256];
	ld.shared.f32 	%f26, [%r53+8];
	fma.rn.f32 	%f27, %f25, %f26, %f22;
	add.s32 	%r75, %r75, 4;
	ld.shared.f32 	%f28, [%r51+384];
	cvt.f64.f32 	%fd7, %f28;
	ld.shared.f32 	%f29, [%r53+12];
	cvt.f64.f32 	%fd8, %f29;
	st.local.v4.u32 	[%rd1], {%r7, %r75, %r75, %r8};
	st.local.v2.f64 	[%rd1+16], {%fd7, %fd8};
	{ // callseq 18, 0
	.param .b64 param0;
	st.param.b64 	[param0], %rd13;
	.param .b64 param1;
	st.param.b64 	[param1], %rd5;
	.param .b32 retval0;
	call.uni (retval0), 
	vprintf, 
	(
	param0, 
	param1
	);
	ld.param.b32 	%r62, [retval0];
	} // callseq 18
	ld.shared.f32 	%f30, [%r51+384];
	ld.shared.f32 	%f31, [%r53+12];
	fma.rn.f32 	%f40, %f30, %f31, %f27;
	setp.ne.s32 	%p11, %r75, %r80;
	@%p11 bra 	$L__BB1_7;
$L__BB1_8:
	setp.eq.s32 	%p12, %r9, 0;
	@%p12 bra 	$L__BB1_11;
	shl.b32 	%r65, %r80, 2;
	add.s32 	%r66, %r39, %r65;
	add.s32 	%r79, %r40, %r66;
	shl.b32 	%r68, %r80, 7;
	shl.b32 	%r69, %r4, 2;
	add.s32 	%r70, %r68, %r69;
	mov.u32 	%r71, _ZZ19MatMulWithTilingKerPfS_S_iiiE5TileA;
	add.s32 	%r78, %r71, %r70;
	neg.s32 	%r77, %r9;
	mov.u64 	%rd15, $str;
$L__BB1_10:
	.pragma "nounroll";
	add.s32 	%r80, %r80, 1;
	ld.shared.f32 	%f32, [%r78];
	cvt.f64.f32 	%fd9, %f32;
	ld.shared.f32 	%f33, [%r79];
	cvt.f64.f32 	%fd10, %f33;
	st.local.v4.u32 	[%rd1], {%r7, %r80, %r80, %r8};
	st.local.v2.f64 	[%rd1+16], {%fd9, %fd10};
	cvta.global.u64 	%rd16, %rd15;
	{ // callseq 19, 0
	.param .b64 param0;
	st.param.b64 	[param0], %rd16;
	.param .b64 param1;
	st.param.b64 	[param1], %rd5;
	.param .b32 retval0;
	call.uni (retval0), 
	vprintf, 
	(
	param0, 
	param1
	);
	ld.param.b32 	%r72, [retval0];
	} // callseq 19
	ld.shared.f32 	%f34, [%r78];
	ld.shared.f32 	%f35, [%r79];
	fma.rn.f32 	%f40, %f34, %f35, %f40;
	add.s32 	%r79, %r79, 4;
	add.s32 	%r78, %r78, 128;
	add.s32 	%r77, %r77, 1;
	setp.ne.s32 	%p13, %r77, 0;
	@%p13 bra 	$L__BB1_10;
$L__BB1_11:
	mad.lo.s32 	%r74, %r25, %r32, %r3;
	cvta.to.global.u64 	%rd18, %rd4;
	mul.wide.s32 	%rd19, %r74, 4;
	add.s64 	%rd20, %rd18, %rd19;
	st.global.f32 	[%rd20], %f40;
$L__BB1_12:
	ret;

}


// ===== COMPILED SASS (sm_100) =====

	.target	sm_100

	.elftype	@"ET_EXEC"


//--------------------- .note.nv.tkinfo           --------------------------
	.section	.note.nv.tkinfo,"",@"SHT_NOTE"
	.sectionflags	@"SHF_NOTE_NV_TKINFO"
	.tkinfo
        /*0018*/ 	.word	0x00000002
        /*0030*/ 	.string	""
        /*0030*/ 	.string	"ptxas"
        /*0030*/ 	.string	"Cuda compilation tools, release 13.0, V13.0.88"
        /*0030*/ 	.string	"Build cuda_13.0.r13.0/compiler.36424714_0"
        /*0030*/ 	.string	"-arch sm_100 -m 64 "



//--------------------- .note.nv.cuinfo           --------------------------
	.section	.note.nv.cuinfo,"",@"SHT_NOTE"
	.sectionflags	@"SHF_NOTE_NV_CUINFO"
        /*0018*/ 	.short	0x0002
        /*001a*/ 	.short	0x0064
        /*001c*/ 	.short	0x0082
	.zero		2


//--------------------- .nv.info                  --------------------------
	.section	.nv.info,"",@"SHT_CUDA_INFO"
	.align	4


	//----- nvinfo : EIATTR_REGCOUNT
	.align		4
        /*0000*/ 	.byte	0x04, 0x2f
        /*0002*/ 	.short	(.L_2 - .L_1)
	.align		4
.L_1:
        /*0004*/ 	.word	index@(_Z17MatMulNoTilingKerPfS_S_iii)
        /*0008*/ 	.word	0x00000028


	//----- nvinfo : EIATTR_FRAME_SIZE
	.align		4
.L_2:
        /*000c*/ 	.byte	0x04, 0x11
        /*000e*/ 	.short	(.L_4 - .L_3)
	.align		4
.L_3:
        /*0010*/ 	.word	index@(_Z17MatMulNoTilingKerPfS_S_iii)
        /*0014*/ 	.word	0x00000020


	//----- nvinfo : EIATTR_REGCOUNT
	.align		4
.L_4:
        /*0018*/ 	.byte	0x04, 0x2f
        /*001a*/ 	.short	(.L_6 - .L_5)
	.align		4
.L_5:
        /*001c*/ 	.word	index@(_Z19MatMulWithTilingKerPfS_S_iii)
        /*0020*/ 	.word	0x00000028


	//----- nvinfo : EIATTR_FRAME_SIZE
	.align		4
.L_6:
        /*0024*/ 	.byte	0x04, 0x11
        /*0026*/ 	.short	(.L_8 - .L_7)
	.align		4
.L_7:
        /*0028*/ 	.word	index@(_Z19MatMulWithTilingKerPfS_S_iii)
        /*002c*/ 	.word	0x00000020


	//----- nvinfo : EIATTR_MIN_STACK_SIZE
	.align		4
.L_8:
        /*0030*/ 	.byte	0x04, 0x12
        /*0032*/ 	.short	(.L_10 - .L_9)
	.align		4
.L_9:
        /*0034*/ 	.word	index@(_Z19MatMulWithTilingKerPfS_S_iii)
        /*0038*/ 	.word	0x00000020


	//----- nvinfo : EIATTR_MIN_STACK_SIZE
	.align		4
.L_10:
        /*003c*/ 	.byte	0x04, 0x12
        /*003e*/ 	.short	(.L_12 - .L_11)
	.align		4
.L_11:
        /*0040*/ 	.word	index@(_Z17MatMulNoTilingKerPfS_S_iii)
        /*0044*/ 	.word	0x00000020
.L_12:


//--------------------- .nv.compat                --------------------------
	.section	.nv.compat,"",@"SHT_CUDA_COMPAT_INFO"
	.align	4
        /*0000*/ 	.byte	0x02, 0x09, 0x00, 0x00, 0x02, 0x02, 0x01, 0x00, 0x02, 0x05, 0x05, 0x00, 0x03, 0x07, 0x01, 0x01
        /*0010*/ 	.byte	0x02, 0x03, 0x00, 0x00, 0x02, 0x06, 0x01, 0x00, 0x04, 0x0b, 0x08, 0x00, 0x09, 0x00, 0x00, 0x00
        /*0020*/ 	.byte	0x00, 0x00, 0x00, 0x00


//--------------------- .nv.info._Z19MatMulWithTilingKerPfS_S_iii --------------------------
	.section	.nv.info._Z19MatMulWithTilingKerPfS_S_iii,"",@"SHT_CUDA_INFO"
	.sectionflags	@""
	.align	4


	//----- nvinfo : EIATTR_CUDA_API_VERSION
	.align		4
        /*0000*/ 	.byte	0x04, 0x37
        /*0002*/ 	.short	(.L_14 - .L_13)
.L_13:
        /*0004*/ 	.word	0x00000082


	//----- nvinfo : EIATTR_KPARAM_INFO
	.align		4
.L_14:
        /*0008*/ 	.byte	0x04, 0x17
        /*000a*/ 	.short	(.L_16 - .L_15)
.L_15:
        /*000c*/ 	.word	0x00000000
        /*0010*/ 	.short	0x0005
        /*0012*/ 	.short	0x0020
        /*0014*/ 	.byte	0x00, 0xf0, 0x11, 0x00


	//----- nvinfo : EIATTR_KPARAM_INFO
	.align		4
.L_16:
        /*0018*/ 	.byte	0x04, 0x17
        /*001a*/ 	.short	(.L_18 - .L_17)
.L_17:
        /*001c*/ 	.word	0x00000000
        /*0020*/ 	.short	0x0004
        /*0022*/ 	.short	0x001c
        /*0024*/ 	.byte	0x00, 0xf0, 0x11, 0x00


	//----- nvinfo : EIATTR_KPARAM_INFO
	.align		4
.L_18:
        /*0028*/ 	.byte	0x04, 0x17
        /*002a*/ 	.short	(.L_20 - .L_19)
.L_19:
        /*002c*/ 	.word	0x00000000
        /*0030*/ 	.short	0x0003
        /*0032*/ 	.short	0x0018
        /*0034*/ 	.byte	0x00, 0xf0, 0x11, 0x00


	//----- nvinfo : EIATTR_KPARAM_INFO
	.align		4
.L_20:
        /*0038*/ 	.byte	0x04, 0x17
        /*003a*/ 	.short	(.L_22 - .L_21)
.L_21:
        /*003c*/ 	.word	0x00000000
        /*0040*/ 	.short	0x0002
        /*0042*/ 	.short	0x0010
        /*0044*/ 	.byte	0x00, 0xf5, 0x21, 0x00


	//----- nvinfo : EIATTR_KPARAM_INFO
	.align		4
.L_22:
        /*0048*/ 	.byte	0x04, 0x17
        /*004a*/ 	.short	(.L_24 - .L_23)
.L_23:
        /*004c*/ 	.word	0x00000000
        /*0050*/ 	.short	0x0001
        /*0052*/ 	.short	0x0008
        /*0054*/ 	.byte	0x00, 0xf5, 0x21, 0x00


	//----- nvinfo : EIATTR_KPARAM_INFO
	.align		4
.L_24:
        /*0058*/ 	.byte	0x04, 0x17
        /*005a*/ 	.short	(.L_26 - .L_25)
.L_25:
        /*005c*/ 	.word	0x00000000
        /*0060*/ 	.short	0x0000
        /*0062*/ 	.short	0x0000
        /*0064*/ 	.byte	0x00, 0xf5, 0x21, 0x00


	//----- nvinfo : EIATTR_SPARSE_MMA_MASK
	.align		4
.L_26:
        /*0068*/ 	.byte	0x03, 0x50
        /*006a*/ 	.short	0x0000


	//----- nvinfo : EIATTR_MAXREG_COUNT
	.align		4
        /*006c*/ 	.byte	0x03, 0x1b
        /*006e*/ 	.short	0x00ff


	//----- nvinfo : EIATTR_NUM_BARRIERS
	.align		4
        /*0070*/ 	.byte	0x02, 0x4c
        /*0072*/ 	.byte	0x01
	.zero		1


	//----- nvinfo : EIATTR_EXTERNS
	.align		4
        /*0074*/ 	.byte	0x04, 0x0f
        /*0076*/ 	.short	(.L_28 - .L_27)


	//   ....[0]....
	.align		4
.L_27:
        /*0078*/ 	.word	index@(vprintf)


	//----- nvinfo : EIATTR_MERCURY_ISA_VERSION
	.align		4
.L_28:
        /*007c*/ 	.byte	0x03, 0x5f
        /*007e*/ 	.short	0x0101


	//----- nvinfo : EIATTR_VRC_CTA_INIT_COUNT
	.align		4
        /*0080*/ 	.byte	0x02, 0x4a
	.zero		1
	.zero		1


	//----- nvinfo : EIATTR_SYSCALL_OFFSETS
	.align		4
        /*0084*/ 	.byte	0x04, 0x46
        /*0086*/ 	.short	(.L_30 - .L_29)


	//   ....[0]....
.L_29:
        /*0088*/ 	.word	0x000004e0


	//   ....[1]....
        /*008c*/ 	.word	0x00000600


	//   ....[2]....
        /*0090*/ 	.word	0x00000730


	//   ....[3]....
        /*0094*/ 	.word	0x00000870


	//   ....[4]....
        /*0098*/ 	.word	0x00000b10


	//----- nvinfo : EIATTR_EXIT_INSTR_OFFSETS
	.align		4
.L_30:
        /*009c*/ 	.byte	0x04, 0x1c
        /*009e*/ 	.short	(.L_32 - .L_31)


	//   ....[0]....
.L_31:
        /*00a0*/ 	.word	0x000002c0


	//   ....[1]....
        /*00a4*/ 	.word	0x00000c00


	//----- nvinfo : EIATTR_CRS_STACK_SIZE
	.align		4
.L_32:
        /*00a8*/ 	.byte	0x04, 0x1e
        /*00aa*/ 	.short	(.L_34 - .L_33)
.L_33:
        /*00ac*/ 	.word	0x00000000


	//----- nvinfo : EIATTR_CBANK_PARAM_SIZE
	.align		4
.L_34:
        /*00b0*/ 	.byte	0x03, 0x19
        /*00b2*/ 	.short	0x0024


	//----- nvinfo : EIATTR_PARAM_CBANK
	.align		4
        /*00b4*/ 	.byte	0x04, 0x0a
        /*00b6*/ 	.short	(.L_36 - .L_35)
	.align		4
.L_35:
        /*00b8*/ 	.word	index@(.nv.constant0._Z19MatMulWithTilingKerPfS_S_iii)
        /*00bc*/ 	.short	0x0380
        /*00be*/ 	.short	0x0024


	//----- nvinfo : EIATTR_SW_WAR
	.align		4
.L_36:
        /*00c0*/ 	.byte	0x04, 0x36
        /*00c2*/ 	.short	(.L_38 - .L_37)
.L_37:
        /*00c4*/ 	.word	0x00000008
.L_38:


//--------------------- .nv.info._Z17MatMulNoTilingKerPfS_S_iii --------------------------
	.section	.nv.info._Z17MatMulNoTilingKerPfS_S_iii,"",@"SHT_CUDA_INFO"
	.sectionflags	@""
	.align	4


	//----- nvinfo : EIATTR_CUDA_API_VERSION
	.align		4
        /*0000*/ 	.byte	0x04, 0x37
        /*0002*/ 	.short	(.L_40 - .L_39)
.L_39:
        /*0004*/ 	.word	0x00000082


	//----- nvinfo : EIATTR_KPARAM_INFO
	.align		4
.L_40:
        /*0008*/ 	.byte	0x04, 0x17
        /*000a*/ 	.short	(.L_42 - .L_41)
.L_41:
        /*000c*/ 	.word	0x00000000
        /*0010*/ 	.short	0x0005
        /*0012*/ 	.short	0x0020
        /*0014*/ 	.byte	0x00, 0xf0, 0x11, 0x00


	//----- nvinfo : EIATTR_KPARAM_INFO
	.align		4
.L_42:
        /*0018*/ 	.byte	0x04, 0x17
        /*001a*/ 	.short	(.L_44 - .L_43)
.L_43:
        /*001c*/ 	.word	0x00000000
        /*0020*/ 	.short	0x0004
        /*0022*/ 	.short	0x001c
        /*0024*/ 	.byte	0x00, 0xf0, 0x11, 0x00


	//----- nvinfo : EIATTR_KPARAM_INFO
	.align		4
.L_44:
        /*0028*/ 	.byte	0x04, 0x17
        /*002a*/ 	.short	(.L_46 - .L_45)
.L_45:
        /*002c*/ 	.word	0x00000000
        /*0030*/ 	.short	0x0003
        /*0032*/ 	.short	0x0018
        /*0034*/ 	.byte	0x00, 0xf0, 0x11, 0x00


	//----- nvinfo : EIATTR_KPARAM_INFO
	.align		4
.L_46:
        /*0038*/ 	.byte	0x04, 0x17
        /*003a*/ 	.short	(.L_48 - .L_47)
.L_47:
        /*003c*/ 	.word	0x00000000
        /*0040*/ 	.short	0x0002
        /*0042*/ 	.short	0x0010
        /*0044*/ 	.byte	0x00, 0xf5, 0x21, 0x00


	//----- nvinfo : EIATTR_KPARAM_INFO
	.align		4
.L_48:
        /*0048*/ 	.byte	0x04, 0x17
        /*004a*/ 	.short	(.L_50 - .L_49)
.L_49:
        /*004c*/ 	.word	0x00000000
        /*0050*/ 	.short	0x0001
        /*0052*/ 	.short	0x0008
        /*0054*/ 	.byte	0x00, 0xf5, 0x21, 0x00


	//----- nvinfo : EIATTR_KPARAM_INFO
	.align		4
.L_50:
        /*0058*/ 	.byte	0x04, 0x17
        /*005a*/ 	.short	(.L_52 - .L_51)
.L_51:
        /*005c*/ 	.word	0x00000000
        /*0060*/ 	.short	0x0000
        /*0062*/ 	.short	0x0000
        /*0064*/ 	.byte	0x00, 0xf5, 0x21, 0x00


	//----- nvinfo : EIATTR_SPARSE_MMA_MASK
	.align		4
.L_52:
        /*0068*/ 	.byte	0x03, 0x50
        /*006a*/ 	.short	0x0000


	//----- nvinfo : EIATTR_MAXREG_COUNT
	.align		4
        /*006c*/ 	.byte	0x03, 0x1b
        /*006e*/ 	.short	0x00ff


	//----- nvinfo : EIATTR_EXTERNS
	.align		4
        /*0070*/ 	.byte	0x04, 0x0f
        /*0072*/ 	.short	(.L_54 - .L_53)


	//   ....[0]....
	.align		4
.L_53:
        /*0074*/ 	.word	index@(vprintf)


	//----- nvinfo : EIATTR_MERCURY_ISA_VERSION
	.align		4
.L_54:
        /*0078*/ 	.byte	0x03, 0x5f
        /*007a*/ 	.short	0x0101


	//----- nvinfo : EIATTR_VRC_CTA_INIT_COUNT
	.align		4
        /*007c*/ 	.byte	0x02, 0x4a
	.zero		1
	.zero		1


	//----- nvinfo : EIATTR_SYSCALL_OFFSETS
	.align		4
        /*0080*/ 	.byte	0x04, 0x46
        /*0082*/ 	.short	(.L_56 - .L_55)


	//   ....[0]....
.L_55:
        /*0084*/ 	.word	0x00000380


	//   ....[1]....
        /*0088*/ 	.word	0x00000500


	//   ....[2]....
        /*008c*/ 	.word	0x00000670


	//   ....[3]....
        /*0090*/ 	.word	0x000007e0


	//   ....[4]....
        /*0094*/ 	.word	0x00000950


	//   ....[5]....
        /*0098*/ 	.word	0x00000ac0


	//   ....[6]....
        /*009c*/ 	.word	0x00000c30


	//   ....[7]....
        /*00a0*/ 	.word	0x00000da0


	//   ....[8]....
        /*00a4*/ 	.word	0x00001020


	//   ....[9]....
        /*00a8*/ 	.word	0x000011f0


	//   ....[10]....
        /*00ac*/ 	.word	0x00001360


	//   ....[11]....
        /*00b0*/ 	.word	0x000014d0


	//   ....[12]....
        /*00b4*/ 	.word	0x000016e0


	//   ....[13]....
        /*00b8*/ 	.word	0x00001890


	//   ....[14]....
        /*00bc*/ 	.word	0x00001ab0


	//----- nvinfo : EIATTR_EXIT_INSTR_OFFSETS
	.align		4
.L_56:
        /*00c0*/ 	.byte	0x04, 0x1c
        /*00c2*/ 	.short	(.L_58 - .L_57)


	//   ....[0]....
.L_57:
        /*00c4*/ 	.word	0x000000e0


	//   ....[1]....
        /*00c8*/ 	.word	0x00001b40


	//----- nvinfo : EIATTR_CRS_STACK_SIZE
	.align		4
.L_58:
        /*00cc*/ 	.byte	0x04, 0x1e
        /*00ce*/ 	.short	(.L_60 - .L_59)
.L_59:
        /*00d0*/ 	.word	0x00000000


	//----- nvinfo : EIATTR_CBANK_PARAM_SIZE
	.align		4
.L_60:
        /*00d4*/ 	.byte	0x03, 0x19
        /*00d6*/ 	.short	0x0024


	//----- nvinfo : EIATTR_PARAM_CBANK
	.align		4
        /*00d8*/ 	.byte	0x04, 0x0a
        /*00da*/ 	.short	(.L_62 - .L_61)
	.align		4
.L_61:
        /*00dc*/ 	.word	index@(.nv.constant0._Z17MatMulNoTilingKerPfS_S_iii)
        /*00e0*/ 	.short	0x0380
        /*00e2*/ 	.short	0x0024


	//----- nvinfo : EIATTR_SW_WAR
	.align		4
.L_62:
        /*00e4*/ 	.byte	0x04, 0x36
        /*00e6*/ 	.short	(.L_64 - .L_63)
.L_63:
        /*00e8*/ 	.word	0x00000008
.L_64:


//--------------------- .nv.callgraph             --------------------------
	.section	.nv.callgraph,"",@"SHT_CUDA_CALLGRAPH"
	.align	4
	.sectionentsize	8
	.align		4
        /*0000*/ 	.word	0x00000000
	.align		4
        /*0004*/ 	.word	0xffffffff
	.align		4
        /*0008*/ 	.word	index@(_Z19MatMulWithTilingKerPfS_S_iii)
	.align		4
        /*000c*/ 	.word	index@(vprintf)
	.align		4
        /*0010*/ 	.word	index@(_Z17MatMulNoTilingKerPfS_S_iii)
	.align		4
        /*0014*/ 	.word	index@(vprintf)
	.align		4
        /*0018*/ 	.word	0x00000000
	.align		4
        /*001c*/ 	.word	0xfffffffe
	.align		4
        /*0020*/ 	.word	0x00000000
	.align		4
        /*0024*/ 	.word	0xfffffffd
	.align		4
        /*0028*/ 	.word	0x00000000
	.align		4
        /*002c*/ 	.word	0xfffffffc


//--------------------- .nv.constant4             --------------------------
	.section	.nv.constant4,"a",@progbits
	.align	8
	.align		8
.nv.constant4:
        /*0000*/ 	.dword	vprintf
	.align		8
        /*0008*/ 	.dword	$str


//--------------------- .text._Z19MatMulWithTilingKerPfS_S_iii --------------------------
	.section	.text._Z19MatMulWithTilingKerPfS_S_iii,"ax",@progbits
	.align	128
        .global         _Z19MatMulWithTilingKerPfS_S_iii
        .type           _Z19MatMulWithTilingKerPfS_S_iii,@function
        .size           _Z19MatMulWithTilingKerPfS_S_iii,(.L_x_31 - _Z19MatMulWithTilingKerPfS_S_iii)
        .other          _Z19MatMulWithTilingKerPfS_S_iii,@"STO_CUDA_ENTRY STV_DEFAULT"
_Z19MatMulWithTilingKerPfS_S_iii:
.text._Z19MatMulWithTilingKerPfS_S_iii:
[----:B------:R-:W0:Y:S01]  /*0000*/  LDC R1, c[0x0][0x37c] ;  /* 0x0000df00ff017b82 */ /* 0x000e220000000800 */
[----:B------:R-:W1:Y:S01]  /*0010*/  S2R R34, SR_TID.Y ;  /* 0x0000000000227919 */ /* 0x000e620000002200 */
[----:B------:R-:W2:Y:S06]  /*0020*/  LDCU UR5, c[0x0][0x2fc] ;  /* 0x00005f80ff0577ac */ /* 0x000eac0008000800 */
[----:B------:R-:W3:Y:S01]  /*0030*/  LDC R0, c[0x0][0x360] ;  /* 0x0000d800ff007b82 */ /* 0x000ee20000000800 */
[----:B0-----:R-:W-:Y:S01]  /*0040*/  VIADD R1, R1, 0xffffffe0 ;  /* 0xffffffe001017836 */ /* 0x001fe20000000000 */
[----:B------:R-:W3:Y:S01]  /*0050*/  S2R R31, SR_TID.X ;  /* 0x00000000001f7919 */ /* 0x000ee20000002100 */
[----:B------:R-:W0:Y:S01]  /*0060*/  LDCU UR7, c[0x0][0x39c] ;  /* 0x00007380ff0777ac */ /* 0x000e220008000800 */
[----:B------:R-:W4:Y:S04]  /*0070*/  LDCU UR8, c[0x0][0x3a0] ;  /* 0x00007400ff0877ac */ /* 0x000f280008000800 */
[----:B------:R-:W1:Y:S01]  /*0080*/  S2UR UR6, SR_CTAID.Y ;  /* 0x00000000000679c3 */ /* 0x000e620000002600 */
[----:B------:R-:W5:Y:S01]  /*0090*/  LDCU UR9, c[0x0][0x398] ;  /* 0x00007300ff0977ac */ /* 0x000f620008000800 */
[----:B------:R-:W2:Y:S06]  /*00a0*/  LDCU.64 UR36, c[0x0][0x358] ;  /* 0x00006b00ff2477ac */ /* 0x000eac0008000a00 */
[----:B------:R-:W1:Y:S08]  /*00b0*/  LDC R23, c[0x0][0x364] ;  /* 0x0000d900ff177b82 */ /* 0x000e700000000800 */
[----:B------:R-:W3:Y:S01]  /*00c0*/  S2UR UR4, SR_CTAID.X ;  /* 0x00000000000479c3 */ /* 0x000ee20000002500 */
[----:B-1----:R-:W-:-:S05]  /*00d0*/  IMAD R23, R23, UR6, R34 ;  /* 0x0000000617177c24 */ /* 0x002fca000f8e0222 */
[C---:B0-----:R-:W-:Y:S02]  /*00e0*/  ISETP.GE.AND P1, PT, R23.reuse, UR7, PT ;  /* 0x0000000717007c0c */ /* 0x041fe4000bf26270 */
[----:B----4-:R-:W-:Y:S01]  /*00f0*/  ISETP.GE.AND P0, PT, R23, UR8, PT ;  /* 0x0000000817007c0c */ /* 0x010fe2000bf06270 */
[----:B---3--:R-:W-:-:S05]  /*0100*/  IMAD R32, R0, UR4, R31 ;  /* 0x0000000400207c24 */ /* 0x008fca000f8e021f */
[C---:B------:R-:W-:Y:S02]  /*0110*/  ISETP.GE.OR P2, PT, R32.reuse, UR8, P1 ;  /* 0x0000000820007c0c */ /* 0x040fe40008f46670 */
[----:B-----5:R-:W-:-:S11]  /*0120*/  ISETP.GE.OR P0, PT, R32, UR9, P0 ;  /* 0x0000000920007c0c */ /* 0x020fd60008706670 */
[----:B------:R-:W0:Y:S01]  /*0130*/  @!P2 LDC.64 R2, c[0x0][0x380] ;  /* 0x0000e000ff02ab82 */ /* 0x000e220000000a00 */
[----:B------:R-:W-:Y:S02]  /*0140*/  @!P2 IMAD R7, R23, UR8, R32 ;  /* 0x000000081707ac24 */ /* 0x000fe4000f8e0220 */
[----:B------:R-:W-:-:S05]  /*0150*/  @!P0 IMAD R9, R32, UR9, R23 ;  /* 0x0000000920098c24 */ /* 0x000fca000f8e0217 */
[----:B------:R-:W1:Y:S01]  /*0160*/  @!P0 LDC.64 R4, c[0x0][0x388] ;  /* 0x0000e200ff048b82 */ /* 0x000e620000000a00 */
[----:B0-----:R-:W-:-:S06]  /*0170*/  @!P2 IMAD.WIDE R2, R7, 0x4, R2 ;  /* 0x000000040702a825 */ /* 0x001fcc00078e0202 */
[----:B--2---:R-:W2:Y:S01]  /*0180*/  @!P2 LDG.E R3, desc[UR36][R2.64] ;  /* 0x000000240203a981 */ /* 0x004ea2000c1e1900 */
[----:B-1----:R-:W-:-:S06]  /*0190*/  @!P0 IMAD.WIDE R4, R9, 0x4, R4 ;  /* 0x0000000409048825 */ /* 0x002fcc00078e0204 */
[----:B------:R0:W3:Y:S01]  /*01a0*/  @!P0 LDG.E R4, desc[UR36][R4.64] ;  /* 0x0000002404048981 */ /* 0x0000e2000c1e1900 */
[----:B------:R-:W1:Y:S01]  /*01b0*/  S2R R8, SR_CgaCtaId ;  /* 0x0000000000087919 */ /* 0x000e620000008800 */
[----:B------:R-:W-:-:S05]  /*01c0*/  MOV R6, 0x400 ;  /* 0x0000040000067802 */ /* 0x000fca0000000f00 */
[----:B------:R-:W-:Y:S01]  /*01d0*/  VIADD R7, R6, 0x1000 ;  /* 0x0000100006077836 */ /* 0x000fe20000000000 */
[----:B------:R-:W-:Y:S01]  /*01e0*/  SHF.L.U32 R35, R31, 0x7, RZ ;  /* 0x000000071f237819 */ /* 0x000fe200000006ff */
[----:B------:R-:W4:Y:S01]  /*01f0*/  LDCU UR4, c[0x0][0x2f8] ;  /* 0x00005f00ff0477ac */ /* 0x000f220008000800 */
[C---:B-1----:R-:W-:Y:S02]  /*0200*/  @!P2 LEA R6, R8.reuse, R6, 0x18 ;  /* 0x000000060806a211 */ /* 0x042fe400078ec0ff */
[----:B------:R-:W-:-:S03]  /*0210*/  LEA R8, R8, R7, 0x18 ;  /* 0x0000000708087211 */ /* 0x000fc600078ec0ff */
[----:B------:R-:W-:Y:S02]  /*0220*/  @!P2 IMAD R7, R31, 0x80, R6 ;  /* 0x000000801f07a824 */ /* 0x000fe400078e0206 */
[----:B------:R-:W-:-:S03]  /*0230*/  IMAD.IADD R35, R35, 0x1, R8 ;  /* 0x0000000123237824 */ /* 0x000fc600078e0208 */
[C---:B------:R-:W-:Y:S01]  /*0240*/  @!P2 LEA R6, R34.reuse, R7, 0x2 ;  /* 0x000000072206a211 */ /* 0x040fe200078e10ff */
[----:B0-----:R-:W-:Y:S01]  /*0250*/  @!P0 IMAD R5, R34, 0x4, R35 ;  /* 0x0000000422058824 */ /* 0x001fe200078e0223 */
[----:B------:R-:W-:-:S03]  /*0260*/  ISETP.GE.OR P1, PT, R32, UR9, P1 ;  /* 0x0000000920007c0c */ /* 0x000fc60008f26670 */
[----:B--2---:R0:W-:Y:S04]  /*0270*/  @!P2 STS [R6], R3 ;  /* 0x000000030600a388 */ /* 0x0041e80000000800 */
[----:B---3--:R0:W-:Y:S01]  /*0280*/  @!P0 STS [R5], R4 ;  /* 0x0000000405008388 */ /* 0x0081e20000000800 */
[----:B------:R-:W-:Y:S01]  /*0290*/  BAR.SYNC.DEFER_BLOCKING 0x0 ;  /* 0x0000000000007b1d */ /* 0x000fe20000010000 */
[----:B----4-:R-:W-:-:S05]  /*02a0*/  IADD3 R22, P2, PT, R1, UR4, RZ ;  /* 0x0000000401167c10 */ /* 0x010fca000ff5e0ff */
[----:B------:R-:W-:Y:S01]  /*02b0*/  IMAD.X R2, RZ, RZ, UR5, P2 ;  /* 0x00000005ff027e24 */ /* 0x000fe200090e06ff */
[----:B------:R-:W-:Y:S07]  /*02c0*/  @P1 EXIT ;  /* 0x000000000000194d */ /* 0x000fee0003800000 */
[C---:B------:R-:W-:Y:S01]  /*02d0*/  ISETP.GE.U32.AND P0, PT, R0.reuse, 0x4, PT ;  /* 0x000000040000780c */ /* 0x040fe20003f06070 */
[----:B------:R-:W-:Y:S01]  /*02e0*/  HFMA2 R27, -RZ, RZ, 0, 0 ;  /* 0x00000000ff1b7431 */ /* 0x000fe200000001ff */
[----:B------:R-:W-:Y:S01]  /*02f0*/  LOP3.LUT R33, R0, 0x3, RZ, 0xc0, !PT ;  /* 0x0000000300217812 */ /* 0x000fe200078ec0ff */
[----:B------:R-:W-:Y:S01]  /*0300*/  VIADD R31, R31, 0x1 ;  /* 0x000000011f1f7836 */ /* 0x000fe20000000000 */
[----:B------:R-:W-:Y:S01]  /*0310*/  MOV R17, RZ ;  /* 0x000000ff00117202 */ /* 0x000fe20000000f00 */
[----:B------:R-:W-:-:S08]  /*0320*/  VIADD R28, R34, 0x1 ;  /* 0x00000001221c7836 */ /* 0x000fd00000000000 */
[----:B------:R-:W-:Y:S05]  /*0330*/  @!P0 BRA `(.L_x_0) ;  /* 0x0000000400688947 */ /* 0x000fea0003800000 */
[----:B------:R-:W-:Y:S01]  /*0340*/  BSSY.RECONVERGENT B6, `(.L_x_0) ;  /* 0x0000059000067945 */ /* 0x000fe20003800200 */
[----:B------:R-:W-:Y:S01]  /*0350*/  IMAD.MOV.U32 R27, RZ, RZ, RZ ;  /* 0x000000ffff1b7224 */ /* 0x000fe200078e00ff */
[----:B------:R-:W-:Y:S01]  /*0360*/  LOP3.LUT R17, R0, 0x7fc, RZ, 0xc0, !PT ;  /* 0x000007fc00117812 */ /* 0x000fe200078ec0ff */
[----:B------:R-:W-:-:S07]  /*0370*/  IMAD.MOV.U32 R25, RZ, RZ, RZ ;  /* 0x000000ffff197224 */ /* 0x000fce00078e00ff */
.L_x_5:
[----:B------:R-:W1:Y:S01]  /*0380*/  S2UR UR5, SR_CgaCtaId ;  /* 0x00000000000579c3 */ /* 0x000e620000008800 */
[----:B------:R-:W-:Y:S01]  /*0390*/  UMOV UR4, 0x400 ;  /* 0x0000040000047882 */ /* 0x000fe20000000000 */
[C---:B------:R-:W-:Y:S01]  /*03a0*/  LEA R16, R25.reuse, R35, 0x2 ;  /* 0x0000002319107211 */ /* 0x040fe200078e10ff */
[----:B------:R-:W-:Y:S01]  /*03b0*/  VIADD R29, R25, 0x1 ;  /* 0x00000001191d7836 */ /* 0x000fe20000000000 */
[----:B------:R-:W-:Y:S01]  /*03c0*/  MOV R19, 0x0 ;  /* 0x0000000000137802 */ /* 0x000fe20000000f00 */
[----:B------:R-:W-:Y:S01]  /*03d0*/  IMAD.MOV.U32 R7, RZ, RZ, R2 ;  /* 0x000000ffff077224 */ /* 0x000fe200078e0002 */
[----:B0-----:R-:W-:Y:S01]  /*03e0*/  MOV R6, R22 ;  /* 0x0000001600067202 */ /* 0x001fe20000000f00 */
[----:B------:R-:W0:Y:S01]  /*03f0*/  LDS R10, [R16] ;  /* 0x00000000100a7984 */ /* 0x000e220000000800 */
[----:B------:R-:W-:Y:S01]  /*0400*/  MOV R30, R29 ;  /* 0x0000001d001e7202 */ /* 0x000fe20000000f00 */
[----:B------:R2:W3:Y:S04]  /*0410*/  LDC.64 R12, c[0x4][R19] ;  /* 0x01000000130c7b82 */ /* 0x0004e80000000a00 */
[----:B------:R-:W-:Y:S01]  /*0420*/  STL.128 [R1], R28 ;  /* 0x0000001c01007387 */ /* 0x000fe20000100c00 */
[----:B-1----:R-:W-:-:S06]  /*0430*/  ULEA UR4, UR5, UR4, 0x18 ;  /* 0x0000000405047291 */ /* 0x002fcc000f8ec0ff */
[----:B------:R-:W-:-:S05]  /*0440*/  LEA R18, R34, UR4, 0x2 ;  /* 0x0000000422127c11 */ /* 0x000fca000f8e10ff */
[----:B------:R-:W-:Y:S01]  /*0450*/  IMAD R18, R25, 0x80, R18 ;  /* 0x0000008019127824 */ /* 0x000fe200078e0212 */
[----:B------:R-:W1:Y:S04]  /*0460*/  LDCU.64 UR4, c[0x4][0x8] ;  /* 0x01000100ff0477ac */ /* 0x000e680008000a00 */
[----:B------:R-:W4:Y:S01]  /*0470*/  LDS R8, [R18] ;  /* 0x0000000012087984 */ /* 0x000f220000000800 */
[----:B0-----:R-:W-:Y:S01]  /*0480*/  F2F.F64.F32 R10, R10 ;  /* 0x0000000a000a7310 */ /* 0x001fe20000201800 */
[----:B-1----:R-:W-:Y:S02]  /*0490*/  IMAD.U32 R4, RZ, RZ, UR4 ;  /* 0x00000004ff047e24 */ /* 0x002fe4000f8e00ff */
[----:B------:R-:W-:-:S05]  /*04a0*/  IMAD.U32 R5, RZ, RZ, UR5 ;  /* 0x00000005ff057e24 */ /* 0x000fca000f8e00ff */
[----:B----4-:R-:W0:Y:S02]  /*04b0*/  F2F.F64.F32 R8, R8 ;  /* 0x0000000800087310 */ /* 0x010e240000201800 */
[----:B0--3--:R2:W-:Y:S02]  /*04c0*/  STL.128 [R1+0x10], R8 ;  /* 0x0000100801007387 */ /* 0x0095e40000100c00 */
[----:B------:R-:W-:-:S07]  /*04d0*/  LEPC R20, `(.L_x_1) ;  /* 0x000000001014794e */ /* 0x000fce0000000000 */
[----:B--2---:R-:W-:Y:S05]  /*04e0*/  CALL.ABS.NOINC R12 ;  /* 0x000000000c007343 */ /* 0x004fea0003c00000 */
.L_x_1:
[----:B------:R-:W0:Y:S01]  /*04f0*/  LDS.64 R4, [R16] ;  /* 0x0000000010047984 */ /* 0x000e220000000a00 */
[----:B------:R-:W-:Y:S01]  /*0500*/  VIADD R29, R25, 0x2 ;  /* 0x00000002191d7836 */ /* 0x000fe20000000000 */
[----:B------:R1:W2:Y:S01]  /*0510*/  LDC.64 R12, c[0x4][R19] ;  /* 0x01000000130c7b82 */ /* 0x0002a20000000a00 */
[----:B------:R-:W3:Y:S01]  /*0520*/  LDCU.64 UR4, c[0x4][0x8] ;  /* 0x01000100ff0477ac */ /* 0x000ee20008000a00 */
[----:B------:R-:W4:Y:S01]  /*0530*/  LDS R8, [R18+0x80] ;  /* 0x0000800012087984 */ /* 0x000f220000000800 */
[----:B------:R-:W-:Y:S01]  /*0540*/  IMAD.MOV.U32 R6, RZ, RZ, R22 ;  /* 0x000000ffff067224 */ /* 0x000fe200078e0016 */
[----:B------:R-:W-:Y:S02]  /*0550*/  MOV R30, R29 ;  /* 0x0000001d001e7202 */ /* 0x000fe40000000f00 */
[----:B------:R-:W5:Y:S01]  /*0560*/  LDS R0, [R18] ;  /* 0x0000000012007984 */ /* 0x000f620000000800 */
[----:B------:R-:W-:-:S03]  /*0570*/  MOV R7, R2 ;  /* 0x0000000200077202 */ /* 0x000fc60000000f00 */
[----:B------:R1:W-:Y:S01]  /*0580*/  STL.128 [R1], R28 ;  /* 0x0000001c01007387 */ /* 0x0003e20000100c00 */
[----:B0-----:R0:W-:Y:S08]  /*0590*/  F2F.F64.F32 R10, R5 ;  /* 0x00000005000a7310 */ /* 0x0011f00000201800 */
[----:B----4-:R-:W4:Y:S01]  /*05a0*/  F2F.F64.F32 R8, R8 ;  /* 0x0000000800087310 */ /* 0x010f220000201800 */
[----:B-----5:R-:W-:Y:S01]  /*05b0*/  FFMA R37, R0, R4, R27 ;  /* 0x0000000400257223 */ /* 0x020fe2000000001b */
[----:B---3--:R-:W-:Y:S01]  /*05c0*/  IMAD.U32 R4, RZ, RZ, UR4 ;  /* 0x00000004ff047e24 */ /* 0x008fe2000f8e00ff */
[----:B0-----:R-:W-:Y:S01]  /*05d0*/  MOV R5, UR5 ;  /* 0x0000000500057c02 */ /* 0x001fe20008000f00 */
[----:B--2-4-:R1:W-:Y:S06]  /*05e0*/  STL.128 [R1+0x10], R8 ;  /* 0x0000100801007387 */ /* 0x0143ec0000100c00 */
[----:B------:R-:W-:-:S07]  /*05f0*/  LEPC R20, `(.L_x_2) ;  /* 0x000000001014794e */ /* 0x000fce0000000000 */
[----:B-1----:R-:W-:Y:S05]  /*0600*/  CALL.ABS.NOINC R12 ;  /* 0x000000000c007343 */ /* 0x002fea0003c00000 */
.L_x_2:
[----:B------:R-:W0:Y:S01]  /*0610*/  LDS R10, [R16+0x8] ;  /* 0x00000800100a7984 */ /* 0x000e220000000800 */
[----:B------:R-:W-:Y:S01]  /*0620*/  VIADD R29, R25, 0x3 ;  /* 0x00000003191d7836 */ /* 0x000fe20000000000 */
[----:B------:R1:W2:Y:S01]  /*0630*/  LDC.64 R12, c[0x4][R19] ;  /* 0x01000000130c7b82 */ /* 0x0002a20000000a00 */
[----:B------:R-:W3:Y:S01]  /*0640*/  LDCU.64 UR4, c[0x4][0x8] ;  /* 0x01000100ff0477ac */ /* 0x000ee20008000a00 */
[----:B------:R-:W4:Y:S01]  /*0650*/  LDS R8, [R18+0x100] ;  /* 0x0001000012087984 */ /* 0x000f220000000800 */
[----:B------:R-:W-:Y:S01]  /*0660*/  IMAD.MOV.U32 R6, RZ, RZ, R22 ;  /* 0x000000ffff067224 */ /* 0x000fe200078e0016 */
[----:B------:R-:W-:Y:S02]  /*0670*/  MOV R30, R29 ;  /* 0x0000001d001e7202 */ /* 0x000fe40000000f00 */
[----:B------:R-:W-:Y:S01]  /*0680*/  LDS R0, [R18+0x80] ;  /* 0x0000800012007984 */ /* 0x000fe20000000800 */
[----:B------:R-:W-:-:S03]  /*0690*/  MOV R7, R2 ;  /* 0x0000000200077202 */ /* 0x000fc60000000f00 */
[----:B------:R-:W5:Y:S04]  /*06a0*/  LDS R3, [R16+0x4] ;  /* 0x0000040010037984 */ /* 0x000f680000000800 */
[----:B------:R1:W-:Y:S01]  /*06b0*/  STL.128 [R1], R28 ;  /* 0x0000001c01007387 */ /* 0x0003e20000100c00 */
[----:B---3--:R-:W-:Y:S01]  /*06c0*/  IMAD.U32 R4, RZ, RZ, UR4 ;  /* 0x00000004ff047e24 */ /* 0x008fe2000f8e00ff */
[----:B------:R-:W-:Y:S01]  /*06d0*/  MOV R5, UR5 ;  /* 0x0000000500057c02 */ /* 0x000fe20008000f00 */
[----:B0-----:R-:W-:Y:S08]  /*06e0*/  F2F.F64.F32 R10, R10 ;  /* 0x0000000a000a7310 */ /* 0x001ff00000201800 */
[----:B----4-:R-:W0:Y:S01]  /*06f0*/  F2F.F64.F32 R8, R8 ;  /* 0x0000000800087310 */ /* 0x010e220000201800 */
[----:B-----5:R-:W-:Y:S01]  /*0700*/  FFMA R37, R0, R3, R37 ;  /* 0x0000000300257223 */ /* 0x020fe20000000025 */
[----:B0-2---:R1:W-:Y:S06]  /*0710*/  STL.128 [R1+0x10], R8 ;  /* 0x0000100801007387 */ /* 0x0053ec0000100c00 */
[----:B------:R-:W-:-:S07]  /*0720*/  LEPC R20, `(.L_x_3) ;  /* 0x000000001014794e */ /* 0x000fce0000000000 */
[----:B-1----:R-:W-:Y:S05]  /*0730*/  CALL.ABS.NOINC R12 ;  /* 0x000000000c007343 */ /* 0x002fea0003c00000 */
.L_x_3:
[----:B------:R-:W0:Y:S01]  /*0740*/  LDS.64 R4, [R16+0x8] ;  /* 0x0000080010047984 */ /* 0x000e220000000a00 */
[----:B------:R-:W-:Y:S01]  /*0750*/  VIADD R25, R25, 0x4 ;  /* 0x0000000419197836 */ /* 0x000fe20000000000 */
[----:B------:R-:W-:Y:S01]  /*0760*/  MOV R24, R28 ;  /* 0x0000001c00187202 */ /* 0x000fe20000000f00 */
[----:B------:R-:W-:Y:S01]  /*0770*/  IMAD.MOV.U32 R27, RZ, RZ, R31 ;  /* 0x000000ffff1b7224 */ /* 0x000fe200078e001f */
[----:B------:R-:W1:Y:S01]  /*0780*/  LDS R8, [R18+0x180] ;  /* 0x0001800012087984 */ /* 0x000e620000000800 */
[----:B------:R2:W3:Y:S01]  /*0790*/  LDC.64 R12, c[0x4][R19] ;  /* 0x01000000130c7b82 */ /* 0x0004e20000000a00 */
[----:B------:R-:W-:Y:S01]  /*07a0*/  MOV R26, R25 ;  /* 0x00000019001a7202 */ /* 0x000fe20000000f00 */
[----:B------:R-:W4:Y:S01]  /*07b0*/  LDCU.64 UR4, c[0x4][0x8] ;  /* 0x01000100ff0477ac */ /* 0x000f220008000a00 */
[----:B------:R-:W5:Y:S01]  /*07c0*/  LDS R0, [R18+0x100] ;  /* 0x0001000012007984 */ /* 0x000f620000000800 */
[----:B------:R-:W-:Y:S01]  /*07d0*/  IMAD.MOV.U32 R6, RZ, RZ, R22 ;  /* 0x000000ffff067224 */ /* 0x000fe200078e0016 */
[----:B------:R-:W-:-:S02]  /*07e0*/  MOV R7, R2 ;  /* 0x0000000200077202 */ /* 0x000fc40000000f00 */
[----:B------:R2:W-:Y:S01]  /*07f0*/  STL.128 [R1], R24 ;  /* 0x0000001801007387 */ /* 0x0005e20000100c00 */
[----:B0-----:R0:W-:Y:S08]  /*0800*/  F2F.F64.F32 R10, R5 ;  /* 0x00000005000a7310 */ /* 0x0011f00000201800 */
[----:B-1----:R-:W1:Y:S01]  /*0810*/  F2F.F64.F32 R8, R8 ;  /* 0x0000000800087310 */ /* 0x002e620000201800 */
[----:B-----5:R-:W-:Y:S01]  /*0820*/  FFMA R37, R0, R4, R37 ;  /* 0x0000000400257223 */ /* 0x020fe20000000025 */
[----:B----4-:R-:W-:Y:S01]  /*0830*/  IMAD.U32 R4, RZ, RZ, UR4 ;  /* 0x00000004ff047e24 */ /* 0x010fe2000f8e00ff */
[----:B0-----:R-:W-:Y:S01]  /*0840*/  MOV R5, UR5 ;  /* 0x0000000500057c02 */ /* 0x001fe20008000f00 */
[----:B-1-3--:R2:W-:Y:S06]  /*0850*/  STL.128 [R1+0x10], R8 ;  /* 0x0000100801007387 */ /* 0x00a5ec0000100c00 */
[----:B------:R-:W-:-:S07]  /*0860*/  LEPC R20, `(.L_x_4) ;  /* 0x000000001014794e */ /* 0x000fce0000000000 */
[----:B--2---:R-:W-:Y:S05]  /*0870*/  CALL.ABS.NOINC R12 ;  /* 0x000000000c007343 */ /* 0x004fea0003c00000 */
.L_x_4:
[----:B------:R-:W-:Y:S01]  /*0880*/  LDS R18, [R18+0x180] ;  /* 0x0001800012127984 */ /* 0x000fe20000000800 */
[----:B------:R-:W-:-:S03]  /*0890*/  ISETP.NE.AND P0, PT, R25, R17, PT ;  /* 0x000000111900720c */ /* 0x000fc60003f05270 */
[----:B------:R-:W0:Y:S02]  /*08a0*/  LDS R16, [R16+0xc] ;  /* 0x00000c0010107984 */ /* 0x000e240000000800 */
[----:B0-----:R-:W-:-:S08]  /*08b0*/  FFMA R27, R18, R16, R37 ;  /* 0x00000010121b7223 */ /* 0x001fd00000000025 */
[----:B------:R-:W-:Y:S05]  /*08c0*/  @P0 BRA `(.L_x_5) ;  /* 0xfffffff800ac0947 */ /* 0x000fea000383ffff */
[----:B------:R-:W-:Y:S05]  /*08d0*/  BSYNC.RECONVERGENT B6 ;  /* 0x0000000000067941 */ /* 0x000fea0003800200 */
.L_x_0:
[----:B------:R-:W-:-:S13]  /*08e0*/  ISETP.NE.AND P0, PT, R33, RZ, PT ;  /* 0x000000ff2100720c */ /* 0x000fda0003f05270 */
[----:B------:R-:W-:Y:S05]  /*08f0*/  @!P0 BRA `(.L_x_6) ;  /* 0x0000000000ac8947 */ /* 0x000fea0003800000 */
[----:B------:R-:W1:Y:S01]  /*0900*/  S2R R0, SR_TID.X ;  /* 0x0000000000007919 */ /* 0x000e620000002100 */
[----:B------:R-:W2:Y:S01]  /*0910*/  S2UR UR5, SR_CgaCtaId ;  /* 0x00000000000579c3 */ /* 0x000ea20000008800 */
[----:B------:R-:W-:Y:S01]  /*0920*/  UMOV UR6, 0x400 ;  /* 0x0000040000067882 */ /* 0x000fe20000000000 */
[----:B------:R-:W-:Y:S01]  /*0930*/  UMOV UR4, 0x400 ;  /* 0x0000040000047882 */ /* 0x000fe20000000000 */
[----:B------:R-:W-:Y:S01]  /*0940*/  UIADD3 UR6, UPT, UPT, UR6, 0x1000, URZ ;  /* 0x0000100006067890 */ /* 0x000fe2000fffe0ff */
[----:B------:R-:W-:Y:S01]  /*0950*/  LEA R24, R17, R34, 0x5 ;  /* 0x0000002211187211 */ /* 0x000fe200078e28ff */
[----:B------:R-:W-:Y:S01]  /*0960*/  BSSY.RECONVERGENT B6, `(.L_x_6) ;  /* 0x0000024000067945 */ /* 0x000fe20003800200 */
[----:B------:R-:W-:Y:S02]  /*0970*/  IADD3 R33, PT, PT, -R33, RZ, RZ ;  /* 0x000000ff21217210 */ /* 0x000fe40007ffe1ff */
[----:B------:R-:W3:Y:S01]  /*0980*/  S2UR UR7, SR_CgaCtaId ;  /* 0x00000000000779c3 */ /* 0x000ee20000008800 */
[----:B--2---:R-:W-:-:S06]  /*0990*/  ULEA UR4, UR5, UR4, 0x18 ;  /* 0x0000000405047291 */ /* 0x004fcc000f8ec0ff */
[----:B------:R-:W-:Y:S01]  /*09a0*/  LEA R24, R24, UR4, 0x2 ;  /* 0x0000000418187c11 */ /* 0x000fe2000f8e10ff */
[----:B-1----:R-:W-:Y:S01]  /*09b0*/  IMAD.SHL.U32 R0, R0, 0x80, RZ ;  /* 0x0000008000007824 */ /* 0x002fe200078e00ff */
[----:B---3--:R-:W-:-:S03]  /*09c0*/  ULEA UR6, UR7, UR6, 0x18 ;  /* 0x0000000607067291 */ /* 0x008fc6000f8ec0ff */
[----:B------:R-:W-:-:S04]  /*09d0*/  IMAD R25, R17, 0x4, R0 ;  /* 0x0000000411197824 */ /* 0x000fc800078e0200 */
[----:B------:R-:W-:-:S07]  /*09e0*/  VIADD R25, R25, UR6 ;  /* 0x0000000619197c36 */ /* 0x000fce0008000000 */
.L_x_8:
[----:B------:R-:W1:Y:S01]  /*09f0*/  LDS R8, [R24] ;  /* 0x0000000018087984 */ /* 0x000e620000000800 */
[----:B------:R-:W-:Y:S01]  /*0a00*/  IADD3 R17, PT, PT, R17, 0x1, RZ ;  /* 0x0000000111117810 */ /* 0x000fe20007ffe0ff */
[----:B------:R-:W-:Y:S01]  /*0a10*/  IMAD.MOV.U32 R16, RZ, RZ, R28 ;  /* 0x000000ffff107224 */ /* 0x000fe200078e001c */
[----:B------:R-:W-:Y:S01]  /*0a20*/  MOV R12, 0x0 ;  /* 0x00000000000c7802 */ /* 0x000fe20000000f00 */
[----:B------:R-:W2:Y:S01]  /*0a30*/  LDS R10, [R25] ;  /* 0x00000000190a7984 */ /* 0x000ea20000000800 */
[----:B------:R-:W-:Y:S01]  /*0a40*/  MOV R19, R31 ;  /* 0x0000001f00137202 */ /* 0x000fe20000000f00 */
[----:B------:R-:W-:Y:S01]  /*0a50*/  IMAD.MOV.U32 R18, RZ, RZ, R17 ;  /* 0x000000ffff127224 */ /* 0x000fe200078e0011 */
[----:B------:R-:W3:Y:S01]  /*0a60*/  LDCU.64 UR4, c[0x4][0x8] ;  /* 0x01000100ff0477ac */ /* 0x000ee20008000a00 */
[----:B0-----:R-:W-:Y:S01]  /*0a70*/  MOV R6, R22 ;  /* 0x0000001600067202 */ /* 0x001fe20000000f00 */
[----:B------:R-:W0:Y:S01]  /*0a80*/  LDC.64 R12, c[0x4][R12] ;  /* 0x010000000c0c7b82 */ /* 0x000e220000000a00 */
[----:B------:R-:W-:Y:S01]  /*0a90*/  IMAD.MOV.U32 R7, RZ, RZ, R2 ;  /* 0x000000ffff077224 */ /* 0x000fe200078e0002 */
[----:B------:R4:W-:Y:S01]  /*0aa0*/  STL.128 [R1], R16 ;  /* 0x0000001001007387 */ /* 0x0009e20000100c00 */
[----:B---3--:R-:W-:Y:S01]  /*0ab0*/  MOV R4, UR4 ;  /* 0x0000000400047c02 */ /* 0x008fe20008000f00 */
[----:B------:R-:W-:Y:S01]  /*0ac0*/  IMAD.U32 R5, RZ, RZ, UR5 ;  /* 0x00000005ff057e24 */ /* 0x000fe2000f8e00ff */
[----:B-1----:R-:W-:Y:S08]  /*0ad0*/  F2F.F64.F32 R8, R8 ;  /* 0x0000000800087310 */ /* 0x002ff00000201800 */
[----:B--2---:R-:W1:Y:S02]  /*0ae0*/  F2F.F64.F32 R10, R10 ;  /* 0x0000000a000a7310 */ /* 0x004e640000201800 */
[----:B01----:R4:W-:Y:S02]  /*0af0*/  STL.128 [R1+0x10], R8 ;  /* 0x0000100801007387 */ /* 0x0039e40000100c00 */
[----:B------:R-:W-:-:S07]  /*0b00*/  LEPC R20, `(.L_x_7) ;  /* 0x000000001014794e */ /* 0x000fce0000000000 */
[----:B----4-:R-:W-:Y:S05]  /*0b10*/  CALL.ABS.NOINC R12 ;  /* 0x000000000c007343 */ /* 0x010fea0003c00000 */
.L_x_7:
[----:B------:R0:W-:Y:S01]  /*0b20*/  LDS R0, [R24] ;  /* 0x0000000018007984 */ /* 0x0001e20000000800 */
[----:B------:R-:W-:-:S03]  /*0b30*/  IADD3 R33, PT, PT, R33, 0x1, RZ ;  /* 0x0000000121217810 */ /* 0x000fc60007ffe0ff */
[----:B------:R1:W2:Y:S01]  /*0b40*/  LDS R3, [R25] ;  /* 0x0000000019037984 */ /* 0x0002a20000000800 */
[----:B------:R-:W-:Y:S01]  /*0b50*/  ISETP.NE.AND P0, PT, R33, RZ, PT ;  /* 0x000000ff2100720c */ /* 0x000fe20003f05270 */
[----:B0-----:R-:W-:Y:S01]  /*0b60*/  VIADD R24, R24, 0x80 ;  /* 0x0000008018187836 */ /* 0x001fe20000000000 */
[----:B-1----:R-:W-:Y:S01]  /*0b70*/  IADD3 R25, PT, PT, R25, 0x4, RZ ;  /* 0x0000000419197810 */ /* 0x002fe20007ffe0ff */
[----:B--2---:R-:W-:-:S10]  /*0b80*/  FFMA R27, R0, R3, R27 ;  /* 0x00000003001b7223 */ /* 0x004fd4000000001b */
[----:B------:R-:W-:Y:S05]  /*0b90*/  @P0 BRA `(.L_x_8) ;  /* 0xfffffffc00940947 */ /* 0x000fea000383ffff */
[----:B------:R-:W-:Y:S05]  /*0ba0*/  BSYNC.RECONVERGENT B6 ;  /* 0x0000000000067941 */ /* 0x000fea0003800200 */
.L_x_6:
[----:B0-----:R-:W0:Y:S01]  /*0bb0*/  LDC.64 R2, c[0x0][0x390] ;  /* 0x0000e400ff027b82 */ /* 0x001e220000000a00 */
[----:B------:R-:W1:Y:S02]  /*0bc0*/  LDCU UR4, c[0x0][0x398] ;  /* 0x00007300ff0477ac */ /* 0x000e640008000800 */
[----:B-1----:R-:W-:-:S04]  /*0bd0*/  IMAD R23, R23, UR4, R32 ;  /* 0x0000000417177c24 */ /* 0x002fc8000f8e0220 */
[----:B0-----:R-:W-:-:S05]  /*0be0*/  IMAD.WIDE R2, R23, 0x4, R2 ;  /* 0x0000000417027825 */ /* 0x001fca00078e0202 */
[----:B------:R-:W-:Y:S01]  /*0bf0*/  STG.E desc[UR36][R2.64], R27 ;  /* 0x0000001b02007986 */ /* 0x000fe2000c101924 */
[----:B------:R-:W-:Y:S05]  /*0c00*/  EXIT ;  /* 0x000000000000794d */ /* 0x000fea0003800000 */
.L_x_9:
[----:B------:R-:W-:-:S00]  /*0c10*/  BRA `(.L_x_9) ;  /* 0xfffffffc00fc7947 */ /* 0x000fc0000383ffff */
[----:B------:R-:W-:-:S00]  /*0c20*/  NOP ;  /* 0x0000000000007918 */ /* 0x000fc00000000000 */
        /* <DEDUP_REMOVED lines=13> */
.L_x_31:


//--------------------- .text._Z17MatMulNoTilingKerPfS_S_iii --------------------------
	.section	.text._Z17MatMulNoTilingKerPfS_S_iii,"ax",@progbits
	.align	128
        .global         _Z17MatMulNoTilingKerPfS_S_iii
        .type           _Z17MatMulNoTilingKerPfS_S_iii,@function
        .size           _Z17MatMulNoTilingKerPfS_S_iii,(.L_x_32 - _Z17MatMulNoTilingKerPfS_S_iii)
        .other          _Z17MatMulNoTilingKerPfS_S_iii,@"STO_CUDA_ENTRY STV_DEFAULT"
_Z17MatMulNoTilingKerPfS_S_iii:
.text._Z17MatMulNoTilingKerPfS_S_iii:
[----:B------:R-:W0:Y:S01]  /*0000*/  LDC R1, c[0x0][0x37c] ;  /* 0x0000df00ff017b82 */ /* 0x000e220000000800 */
[----:B------:R-:W1:Y:S01]  /*0010*/  S2R R33, SR_TID.X ;  /* 0x0000000000217919 */ /* 0x000e620000002100 */
[----:B------:R-:W2:Y:S06]  /*0020*/  LDCU UR5, c[0x0][0x2fc] ;  /* 0x00005f80ff0577ac */ /* 0x000eac0008000800 */
[----:B------:R-:W1:Y:S01]  /*0030*/  S2UR UR6, SR_CTAID.X ;  /* 0x00000000000679c3 */ /* 0x000e620000002500 */
[----:B0-----:R-:W-:Y:S01]  /*0040*/  IADD3 R1, PT, PT, R1, -0x20, RZ ;  /* 0xffffffe001017810 */ /* 0x001fe20007ffe0ff */
[----:B------:R-:W0:Y:S01]  /*0050*/  S2R R23, SR_CTAID.Y ;  /* 0x0000000000177919 */ /* 0x000e220000002600 */
[----:B------:R-:W0:Y:S01]  /*0060*/  LDCU.64 UR8, c[0x0][0x398] ;  /* 0x00007300ff0877ac */ /* 0x000e220008000a00 */
[----:B------:R-:W3:Y:S04]  /*0070*/  LDCU UR4, c[0x0][0x2f8] ;  /* 0x00005f00ff0477ac */ /* 0x000ee80008000800 */
[----:B------:R-:W1:Y:S01]  /*0080*/  LDC R0, c[0x0][0x360] ;  /* 0x0000d800ff007b82 */ /* 0x000e620000000800 */
[----:B---3--:R-:W-:-:S05]  /*0090*/  IADD3 R22, P1, PT, R1, UR4, RZ ;  /* 0x0000000401167c10 */ /* 0x008fca000ff3e0ff */
[----:B--2---:R-:W-:Y:S02]  /*00a0*/  IMAD.X R2, RZ, RZ, UR5, P1 ;  /* 0x00000005ff027e24 */ /* 0x004fe400088e06ff */
[----:B-1----:R-:W-:Y:S01]  /*00b0*/  IMAD R33, R0, UR6, R33 ;  /* 0x0000000600217c24 */ /* 0x002fe2000f8e0221 */
[----:B0-----:R-:W-:-:S04]  /*00c0*/  ISETP.GE.AND P0, PT, R23, UR9, PT ;  /* 0x0000000917007c0c */ /* 0x001fc8000bf06270 */
[----:B------:R-:W-:-:S13]  /*00d0*/  ISETP.GE.OR P0, PT, R33, UR8, P0 ;  /* 0x0000000821007c0c */ /* 0x000fda0008706670 */
[----:B------:R-:W-:Y:S05]  /*00e0*/  @P0 EXIT ;  /* 0x000000000000094d */ /* 0x000fea0003800000 */
[----:B------:R-:W0:Y:S01]  /*00f0*/  LDCU UR4, c[0x0][0x3a0] ;  /* 0x00007400ff0477ac */ /* 0x000e220008000800 */
[----:B------:R-:W-:Y:S01]  /*0100*/  HFMA2 R24, -RZ, RZ, 0, 0 ;  /* 0x00000000ff187431 */ /* 0x000fe200000001ff */
[----:B------:R-:W1:Y:S01]  /*0110*/  LDCU.64 UR36, c[0x0][0x358] ;  /* 0x00006b00ff2477ac */ /* 0x000e620008000a00 */
[----:B0-----:R-:W-:-:S09]  /*0120*/  UISETP.GE.AND UP0, UPT, UR4, 0x1, UPT ;  /* 0x000000010400788c */ /* 0x001fd2000bf06270 */
[----:B-1----:R-:W-:Y:S05]  /*0130*/  BRA.U !UP0, `(.L_x_10) ;  /* 0x00000019086c7547 */ /* 0x002fea000b800000 */
[----:B------:R-:W-:Y:S02]  /*0140*/  UISETP.GE.U32.AND UP0, UPT, UR4, 0x8, UPT ;  /* 0x000000080400788c */ /* 0x000fe4000bf06070 */
[----:B------:R-:W-:Y:S01]  /*0150*/  IMAD R32, R23, UR4, RZ ;  /* 0x0000000417207c24 */ /* 0x000fe2000f8e02ff */
[----:B------:R-:W-:Y:S01]  /*0160*/  MOV R29, RZ ;  /* 0x000000ff001d7202 */ /* 0x000fe20000000f00 */
[----:B------:R-:W-:-:S05]  /*0170*/  IMAD.MOV.U32 R24, RZ, RZ, RZ ;  /* 0x000000ffff187224 */ /* 0x000fca00078e00ff */
[----:B------:R-:W-:Y:S05]  /*0180*/  BRA.U !UP0, `(.L_x_11) ;  /* 0x0000000d08207547 */ /* 0x000fea000b800000 */
[----:B------:R-:W-:Y:S01]  /*0190*/  ULOP3.LUT UR4, UR4, 0x7ffffff8, URZ, 0xc0, !UPT ;  /* 0x7ffffff804047892 */ /* 0x000fe2000f8ec0ff */
[----:B------:R-:W-:Y:S01]  /*01a0*/  BSSY.RECONVERGENT B6, `(.L_x_11) ;  /* 0x00000c6000067945 */ /* 0x000fe20003800200 */
[----:B------:R-:W-:Y:S01]  /*01b0*/  CS2R R24, SRZ ;  /* 0x0000000000187805 */ /* 0x000fe2000001ff00 */
[----:B------:R-:W0:Y:S03]  /*01c0*/  LDCU UR38, c[0x0][0x398] ;  /* 0x00007300ff2677ac */ /* 0x000e260008000800 */
[----:B------:R-:W-:-:S07]  /*01d0*/  IMAD.U32 R29, RZ, RZ, UR4 ;  /* 0x00000004ff1d7e24 */ /* 0x000fce000f8e00ff */
.L_x_20:
[----:B------:R-:W1:Y:S01]  /*01e0*/  LDC.64 R30, c[0x0][0x380] ;  /* 0x0000e000ff1e7b82 */ /* 0x000e620000000a00 */
[----:B------:R-:W-:Y:S01]  /*01f0*/  IADD3 R3, PT, PT, R32, R25, RZ ;  /* 0x0000001920037210 */ /* 0x000fe20007ffe0ff */
[----:B0-----:R-:W-:-:S06]  /*0200*/  IMAD R5, R25, UR38, R33 ;  /* 0x0000002619057c24 */ /* 0x001fcc000f8e0221 */
[----:B------:R-:W0:Y:S01]  /*0210*/  LDC.64 R26, c[0x0][0x388] ;  /* 0x0000e200ff1a7b82 */ /* 0x000e220000000a00 */
[----:B-1----:R-:W-:-:S05]  /*0220*/  IMAD.WIDE.U32 R30, R3, 0x4, R30 ;  /* 0x00000004031e7825 */ /* 0x002fca00078e001e */
[----:B------:R-:W2:Y:S01]  /*0230*/  LDG.E R4, desc[UR36][R30.64] ;  /* 0x000000241e047981 */ /* 0x000ea2000c1e1900 */
[----:B0-----:R-:W-:-:S05]  /*0240*/  IMAD.WIDE R26, R5, 0x4, R26 ;  /* 0x00000004051a7825 */ /* 0x001fca00078e021a */
[----:B------:R-:W3:Y:S01]  /*0250*/  LDG.E R6, desc[UR36][R26.64] ;  /* 0x000000241a067981 */ /* 0x000ee2000c1e1900 */
[----:B------:R-:W0:Y:S01]  /*0260*/  LDCU UR4, c[0x0][0x2f8] ;  /* 0x00005f00ff0477ac */ /* 0x000e220008000800 */
[----:B------:R-:W-:Y:S01]  /*0270*/  VIADD R17, R25, 0x1 ;  /* 0x0000000119117836 */ /* 0x000fe20000000000 */
[----:B------:R-:W-:Y:S01]  /*0280*/  MOV R8, 0x0 ;  /* 0x0000000000087802 */ /* 0x000fe20000000f00 */
[----:B------:R-:W-:Y:S01]  /*0290*/  VIADD R16, R23, 0x1 ;  /* 0x0000000117107836 */ /* 0x000fe20000000000 */
[----:B------:R-:W-:Y:S01]  /*02a0*/  IADD3 R19, PT, PT, R33, 0x1, RZ ;  /* 0x0000000121137810 */ /* 0x000fe20007ffe0ff */
[----:B------:R-:W-:-:S03]  /*02b0*/  IMAD.MOV.U32 R18, RZ, RZ, R17 ;  /* 0x000000ffff127224 */ /* 0x000fc600078e0011 */
[----:B------:R-:W1:Y:S01]  /*02c0*/  LDC.64 R8, c[0x4][R8] ;  /* 0x0100000008087b82 */ /* 0x000e620000000a00 */
[----:B0-----:R-:W-:Y:S01]  /*02d0*/  IADD3 R28, PT, PT, R22, -UR4, RZ ;  /* 0x80000004161c7c10 */ /* 0x001fe2000fffe0ff */
[----:B------:R-:W0:Y:S04]  /*02e0*/  LDCU.64 UR4, c[0x4][0x8] ;  /* 0x01000100ff0477ac */ /* 0x000e280008000a00 */
[----:B------:R-:W-:Y:S01]  /*02f0*/  STL.128 [R28], R16 ;  /* 0x000000101c007387 */ /* 0x000fe20000100c00 */
[----:B--2---:R-:W-:Y:S08]  /*0300*/  F2F.F64.F32 R4, R4 ;  /* 0x0000000400047310 */ /* 0x004ff00000201800 */
[----:B---3--:R-:W2:Y:S02]  /*0310*/  F2F.F64.F32 R6, R6 ;  /* 0x0000000600067310 */ /* 0x008ea40000201800 */
[----:B--2---:R0:W-:Y:S02]  /*0320*/  STL.128 [R28+0x10], R4 ;  /* 0x000010041c007387 */ /* 0x0041e40000100c00 */
[----:B0-----:R-:W-:Y:S01]  /*0330*/  MOV R4, UR4 ;  /* 0x0000000400047c02 */ /* 0x001fe20008000f00 */
[----:B------:R-:W-:Y:S01]  /*0340*/  IMAD.U32 R5, RZ, RZ, UR5 ;  /* 0x00000005ff057e24 */ /* 0x000fe2000f8e00ff */
[----:B------:R-:W-:Y:S01]  /*0350*/  MOV R6, R22 ;  /* 0x0000001600067202 */ /* 0x000fe20000000f00 */
[----:B-1----:R-:W-:-:S07]  /*0360*/  IMAD.MOV.U32 R7, RZ, RZ, R2 ;  /* 0x000000ffff077224 */ /* 0x002fce00078e0002 */
[----:B------:R-:W-:-:S07]  /*0370*/  LEPC R20, `(.L_x_12) ;  /* 0x000000001014794e */ /* 0x000fce0000000000 */
[----:B------:R-:W-:Y:S05]  /*0380*/  CALL.ABS.NOINC R8 ;  /* 0x0000000008007343 */ /* 0x000fea0003c00000 */
.L_x_12:
[----:B------:R-:W0:Y:S01]  /*0390*/  LDC R35, c[0x0][0x398] ;  /* 0x0000e600ff237b82 */ /* 0x000e220000000800 */
[----:B------:R-:W2:Y:S04]  /*03a0*/  LDG.E R4, desc[UR36][R30.64+0x4] ;  /* 0x000004241e047981 */ /* 0x000ea8000c1e1900 */
[----:B------:R-:W3:Y:S04]  /*03b0*/  LDG.E R18, desc[UR36][R26.64] ;  /* 0x000000241a127981 */ /* 0x000ee8000c1e1900 */
[----:B------:R-:W3:Y:S01]  /*03c0*/  LDG.E R3, desc[UR36][R30.64] ;  /* 0x000000241e037981 */ /* 0x000ee2000c1e1900 */
[----:B------:R-:W-:Y:S01]  /*03d0*/  IADD3 R9, PT, PT, R25, 0x2, RZ ;  /* 0x0000000219097810 */ /* 0x000fe20007ffe0ff */
[----:B------:R-:W-:Y:S01]  /*03e0*/  IMAD.MOV.U32 R8, RZ, RZ, R16 ;  /* 0x000000ffff087224 */ /* 0x000fe200078e0010 */
[----:B------:R-:W-:Y:S01]  /*03f0*/  MOV R11, R19 ;  /* 0x00000013000b7202 */ /* 0x000fe20000000f00 */
[----:B------:R-:W1:Y:S01]  /*0400*/  LDCU.64 UR4, c[0x4][0x8] ;  /* 0x01000100ff0477ac */ /* 0x000e620008000a00 */
[----:B0-----:R-:W-:-:S05]  /*0410*/  IMAD.WIDE R34, R35, 0x4, R26 ;  /* 0x0000000423227825 */ /* 0x001fca00078e021a */
[----:B------:R-:W4:Y:S01]  /*0420*/  LDG.E R6, desc[UR36][R34.64] ;  /* 0x0000002422067981 */ /* 0x000f22000c1e1900 */
[----:B------:R-:W-:Y:S01]  /*0430*/  IMAD.MOV.U32 R10, RZ, RZ, R9 ;  /* 0x000000ffff0a7224 */ /* 0x000fe200078e0009 */
[----:B------:R-:W-:-:S04]  /*0440*/  MOV R17, 0x0 ;  /* 0x0000000000117802 */ /* 0x000fc80000000f00 */
[----:B------:R0:W-:Y:S02]  /*0450*/  STL.128 [R28], R8 ;  /* 0x000000081c007387 */ /* 0x0001e40000100c00 */
[----:B0-----:R0:W0:Y:S01]  /*0460*/  LDC.64 R8, c[0x4][R17] ;  /* 0x0100000011087b82 */ /* 0x0010220000000a00 */
[----:B--2---:R-:W-:Y:S01]  /*0470*/  F2F.F64.F32 R4, R4 ;  /* 0x0000000400047310 */ /* 0x004fe20000201800 */
[----:B---3--:R-:W-:-:S07]  /*0480*/  FFMA R18, R3, R18, R24 ;  /* 0x0000001203127223 */ /* 0x008fce0000000018 */
[----:B----4-:R-:W2:Y:S02]  /*0490*/  F2F.F64.F32 R6, R6 ;  /* 0x0000000600067310 */ /* 0x010ea40000201800 */
[----:B--2---:R1:W-:Y:S02]  /*04a0*/  STL.128 [R28+0x10], R4 ;  /* 0x000010041c007387 */ /* 0x0043e40000100c00 */
[----:B-1----:R-:W-:Y:S01]  /*04b0*/  MOV R4, UR4 ;  /* 0x0000000400047c02 */ /* 0x002fe20008000f00 */
[----:B------:R-:W-:Y:S01]  /*04c0*/  IMAD.U32 R5, RZ, RZ, UR5 ;  /* 0x00000005ff057e24 */ /* 0x000fe2000f8e00ff */
[----:B------:R-:W-:Y:S01]  /*04d0*/  MOV R6, R22 ;  /* 0x0000001600067202 */ /* 0x000fe20000000f00 */
[----:B0-----:R-:W-:-:S07]  /*04e0*/  IMAD.MOV.U32 R7, RZ, RZ, R2 ;  /* 0x000000ffff077224 */ /* 0x001fce00078e0002 */
[----:B------:R-:W-:-:S07]  /*04f0*/  LEPC R20, `(.L_x_13) ;  /* 0x000000001014794e */ /* 0x000fce0000000000 */
[----:B------:R-:W-:Y:S05]  /*0500*/  CALL.ABS.NOINC R8 ;  /* 0x0000000008007343 */ /* 0x000fea0003c00000 */
.L_x_13:
[----:B------:R-:W0:Y:S01]  /*0510*/  LDC R27, c[0x0][0x398] ;  /* 0x0000e600ff1b7b82 */ /* 0x000e220000000800 */
[----:B------:R-:W2:Y:S04]  /*0520*/  LDG.E R4, desc[UR36][R30.64+0x8] ;  /* 0x000008241e047981 */ /* 0x000ea8000c1e1900 */
[----:B------:R-:W3:Y:S01]  /*0530*/  LDG.E R3, desc[UR36][R30.64+0x4] ;  /* 0x000004241e037981 */ /* 0x000ee2000c1e1900 */
[----:B------:R-:W-:Y:S01]  /*0540*/  IADD3 R9, PT, PT, R25, 0x3, RZ ;  /* 0x0000000319097810 */ /* 0x000fe20007ffe0ff */
[----:B------:R-:W-:Y:S01]  /*0550*/  IMAD.MOV.U32 R8, RZ, RZ, R16 ;  /* 0x000000ffff087224 */ /* 0x000fe200078e0010 */
[----:B------:R-:W-:Y:S01]  /*0560*/  MOV R11, R19 ;  /* 0x00000013000b7202 */ /* 0x000fe20000000f00 */
[----:B------:R-:W1:Y:S01]  /*0570*/  LDCU.64 UR4, c[0x4][0x8] ;  /* 0x01000100ff0477ac */ /* 0x000e620008000a00 */
[----:B0-----:R-:W-:-:S02]  /*0580*/  IMAD.WIDE R26, R27, 0x4, R34 ;  /* 0x000000041b1a7825 */ /* 0x001fc400078e0222 */
[----:B------:R-:W3:Y:S04]  /*0590*/  LDG.E R34, desc[UR36][R34.64] ;  /* 0x0000002422227981 */ /* 0x000ee8000c1e1900 */
[----:B------:R-:W4:Y:S01]  /*05a0*/  LDG.E R6, desc[UR36][R26.64] ;  /* 0x000000241a067981 */ /* 0x000f22000c1e1900 */
[----:B------:R-:W-:-:S05]  /*05b0*/  IMAD.MOV.U32 R10, RZ, RZ, R9 ;  /* 0x000000ffff0a7224 */ /* 0x000fca00078e0009 */
[----:B------:R0:W-:Y:S02]  /*05c0*/  STL.128 [R28], R8 ;  /* 0x000000081c007387 */ /* 0x0001e40000100c00 */
[----:B0-----:R0:W0:Y:S01]  /*05d0*/  LDC.64 R8, c[0x4][R17] ;  /* 0x0100000011087b82 */ /* 0x0010220000000a00 */
[----:B--2---:R-:W-:Y:S08]  /*05e0*/  F2F.F64.F32 R4, R4 ;  /* 0x0000000400047310 */ /* 0x004ff00000201800 */
[----:B----4-:R-:W2:Y:S01]  /*05f0*/  F2F.F64.F32 R6, R6 ;  /* 0x0000000600067310 */ /* 0x010ea20000201800 */
[----:B---3--:R-:W-:Y:S01]  /*0600*/  FFMA R18, R3, R34, R18 ;  /* 0x0000002203127223 */ /* 0x008fe20000000012 */
[----:B--2---:R1:W-:Y:S02]  /*0610*/  STL.128 [R28+0x10], R4 ;  /* 0x000010041c007387 */ /* 0x0043e40000100c00 */
[----:B-1----:R-:W-:Y:S01]  /*0620*/  MOV R4, UR4 ;  /* 0x0000000400047c02 */ /* 0x002fe20008000f00 */
[----:B------:R-:W-:Y:S01]  /*0630*/  IMAD.U32 R5, RZ, RZ, UR5 ;  /* 0x00000005ff057e24 */ /* 0x000fe2000f8e00ff */
[----:B------:R-:W-:Y:S01]  /*0640*/  MOV R6, R22 ;  /* 0x0000001600067202 */ /* 0x000fe20000000f00 */
[----:B0-----:R-:W-:-:S07]  /*0650*/  IMAD.MOV.U32 R7, RZ, RZ, R2 ;  /* 0x000000ffff077224 */ /* 0x001fce00078e0002 */
[----:B------:R-:W-:-:S07]  /*0660*/  LEPC R20, `(.L_x_14) ;  /* 0x000000001014794e */ /* 0x000fce0000000000 */
[----:B------:R-:W-:Y:S05]  /*0670*/  CALL.ABS.NOINC R8 ;  /* 0x0000000008007343 */ /* 0x000fea0003c00000 */
.L_x_14:
        /* <DEDUP_REMOVED lines=23> */
.L_x_15:
        /* <DEDUP_REMOVED lines=23> */
.L_x_16:
        /* <DEDUP_REMOVED lines=23> */
.L_x_17:
        /* <DEDUP_REMOVED lines=23> */
.L_x_18:
[----:B------:R-:W0:Y:S01]  /*0c40*/  LDC R35, c[0x0][0x398] ;  /* 0x0000e600ff237b82 */ /* 0x000e220000000800 */
[----:B------:R-:W2:Y:S04]  /*0c50*/  LDG.E R4, desc[UR36][R30.64+0x1c] ;  /* 0x00001c241e047981 */ /* 0x000ea8000c1e1900 */
[----:B------:R1:W3:Y:S04]  /*0c60*/  LDG.E R0, desc[UR36][R26.64] ;  /* 0x000000241a007981 */ /* 0x0002e8000c1e1900 */
[----:B------:R-:W3:Y:S01]  /*0c70*/  LDG.E R3, desc[UR36][R30.64+0x18] ;  /* 0x000018241e037981 */ /* 0x000ee2000c1e1900 */
[----:B------:R-:W-:Y:S01]  /*0c80*/  IADD3 R25, PT, PT, R25, 0x8, RZ ;  /* 0x0000000819197810 */ /* 0x000fe20007ffe0ff */
[----:B------:R-:W-:Y:S01]  /*0c90*/  IMAD.MOV.U32 R24, RZ, RZ, R16 ;  /* 0x000000ffff187224 */ /* 0x000fe200078e0010 */
[----:B------:R-:W4:Y:S01]  /*0ca0*/  LDCU.64 UR4, c[0x4][0x8] ;  /* 0x01000100ff0477ac */ /* 0x000f220008000a00 */
[----:B0-----:R-:W-:-:S05]  /*0cb0*/  IMAD.WIDE R34, R35, 0x4, R26 ;  /* 0x0000000423227825 */ /* 0x001fca00078e021a */
[----:B------:R-:W5:Y:S01]  /*0cc0*/  LDG.E R6, desc[UR36][R34.64] ;  /* 0x0000002422067981 */ /* 0x000f62000c1e1900 */
[----:B-1----:R-:W-:Y:S01]  /*0cd0*/  MOV R27, R19 ;  /* 0x00000013001b7202 */ /* 0x002fe20000000f00 */
[----:B------:R-:W-:Y:S01]  /*0ce0*/  IMAD.MOV.U32 R26, RZ, RZ, R25 ;  /* 0x000000ffff1a7224 */ /* 0x000fe200078e0019 */
[----:B------:R0:W1:Y:S04]  /*0cf0*/  LDC.64 R8, c[0x4][R17] ;  /* 0x0100000011087b82 */ /* 0x0000680000000a00 */
[----:B------:R-:W-:Y:S01]  /*0d00*/  STL.128 [R28], R24 ;  /* 0x000000181c007387 */ /* 0x000fe20000100c00 */
[----:B--2---:R-:W-:Y:S01]  /*0d10*/  F2F.F64.F32 R4, R4 ;  /* 0x0000000400047310 */ /* 0x004fe20000201800 */
[----:B---3--:R-:W-:-:S07]  /*0d20*/  FFMA R19, R3, R0, R18 ;  /* 0x0000000003137223 */ /* 0x008fce0000000012 */
[----:B-----5:R-:W2:Y:S02]  /*0d30*/  F2F.F64.F32 R6, R6 ;  /* 0x0000000600067310 */ /* 0x020ea40000201800 */
[----:B--2---:R4:W-:Y:S02]  /*0d40*/  STL.128 [R28+0x10], R4 ;  /* 0x000010041c007387 */ /* 0x0049e40000100c00 */
[----:B----4-:R-:W-:Y:S01]  /*0d50*/  MOV R4, UR4 ;  /* 0x0000000400047c02 */ /* 0x010fe20008000f00 */
[----:B------:R-:W-:Y:S01]  /*0d60*/  IMAD.U32 R5, RZ, RZ, UR5 ;  /* 0x00000005ff057e24 */ /* 0x000fe2000f8e00ff */
[----:B------:R-:W-:Y:S01]  /*0d70*/  MOV R6, R22 ;  /* 0x0000001600067202 */ /* 0x000fe20000000f00 */
[----:B01----:R-:W-:-:S07]  /*0d80*/  IMAD.MOV.U32 R7, RZ, RZ, R2 ;  /* 0x000000ffff077224 */ /* 0x003fce00078e0002 */
[----:B------:R-:W-:-:S07]  /*0d90*/  LEPC R20, `(.L_x_19) ;  /* 0x000000001014794e */ /* 0x000fce0000000000 */
[----:B------:R-:W-:Y:S05]  /*0da0*/  CALL.ABS.NOINC R8 ;  /* 0x0000000008007343 */ /* 0x000fea0003c00000 */
.L_x_19:
[----:B------:R-:W2:Y:S04]  /*0db0*/  LDG.E R24, desc[UR36][R30.64+0x1c] ;  /* 0x00001c241e187981 */ /* 0x000ea8000c1e1900 */
[----:B------:R-:W2:Y:S01]  /*0dc0*/  LDG.E R35, desc[UR36][R34.64] ;  /* 0x0000002422237981 */ /* 0x000ea2000c1e1900 */
[----:B------:R-:W-:Y:S01]  /*0dd0*/  ISETP.NE.AND P0, PT, R25, R29, PT ;  /* 0x0000001d1900720c */ /* 0x000fe20003f05270 */
[----:B--2---:R-:W-:-:S12]  /*0de0*/  FFMA R24, R24, R35, R19 ;  /* 0x0000002318187223 */ /* 0x004fd80000000013 */
[----:B------:R-:W-:Y:S05]  /*0df0*/  @P0 BRA `(.L_x_20) ;  /* 0xfffffff000f80947 */ /* 0x000fea000383ffff */
[----:B------:R-:W-:Y:S05]  /*0e00*/  BSYNC.RECONVERGENT B6 ;  /* 0x0000000000067941 */ /* 0x000fea0003800200 */
.L_x_11:
[----:B------:R-:W0:Y:S02]  /*0e10*/  LDCU UR4, c[0x0][0x3a0] ;  /* 0x00007400ff0477ac */ /* 0x000e240008000800 */
[----:B0-----:R-:W-:-:S04]  /*0e20*/  ULOP3.LUT UR4, UR4, 0x7, URZ, 0xc0, !UPT ;  /* 0x0000000704047892 */ /* 0x001fc8000f8ec0ff */
[----:B------:R-:W-:-:S09]  /*0e30*/  UISETP.NE.AND UP0, UPT, UR4, URZ, UPT ;  /* 0x000000ff0400728c */ /* 0x000fd2000bf05270 */
[----:B------:R-:W-:Y:S05]  /*0e40*/  BRA.U !UP0, `(.L_x_10) ;  /* 0x0000000d08287547 */ /* 0x000fea000b800000 */
[----:B------:R-:W0:Y:S01]  /*0e50*/  LDC R25, c[0x0][0x3a0] ;  /* 0x0000e800ff197b82 */ /* 0x000e220000000800 */
[----:B------:R-:W-:Y:S01]  /*0e60*/  UISETP.GE.U32.AND UP0, UPT, UR4, 0x4, UPT ;  /* 0x000000040400788c */ /* 0x000fe2000bf06070 */
[----:B0-----:R-:W-:-:S08]  /*0e70*/  LOP3.LUT R25, R25, 0x3, RZ, 0xc0, !PT ;  /* 0x0000000319197812 */ /* 0x001fd000078ec0ff */
[----:B------:R-:W-:Y:S05]  /*0e80*/  BRA.U !UP0, `(.L_x_21) ;  /* 0x0000000508a07547 */ /* 0x000fea000b800000 */
[----:B------:R-:W0:Y:S01]  /*0e90*/  LDC.64 R36, c[0x0][0x380] ;  /* 0x0000e000ff247b82 */ /* 0x000e220000000a00 */
[----:B------:R-:W1:Y:S01]  /*0ea0*/  LDCU UR4, c[0x0][0x398] ;  /* 0x00007300ff0477ac */ /* 0x000e620008000800 */
[----:B------:R-:W-:-:S06]  /*0eb0*/  IADD3 R3, PT, PT, R32, R29, RZ ;  /* 0x0000001d20037210 */ /* 0x000fcc0007ffe0ff */
[----:B------:R-:W2:Y:S01]  /*0ec0*/  LDC.64 R30, c[0x0][0x388] ;  /* 0x0000e200ff1e7b82 */ /* 0x000ea20000000a00 */
[C---:B-1----:R-:W-:Y:S02]  /*0ed0*/  IMAD R5, R29.reuse, UR4, R33 ;  /* 0x000000041d057c24 */ /* 0x042fe4000f8e0221 */
[----:B------:R-:W-:Y:S01]  /*0ee0*/  VIADD R17, R29, 0x1 ;  /* 0x000000011d117836 */ /* 0x000fe20000000000 */
[----:B------:R-:W-:Y:S01]  /*0ef0*/  MOV R8, 0x0 ;  /* 0x0000000000087802 */ /* 0x000fe20000000f00 */
[----:B------:R-:W-:Y:S01]  /*0f00*/  VIADD R19, R33, 0x1 ;  /* 0x0000000121137836 */ /* 0x000fe20000000000 */
[----:B------:R-:W-:Y:S01]  /*0f10*/  IADD3 R16, PT, PT, R23, 0x1, RZ ;  /* 0x0000000117107810 */ /* 0x000fe20007ffe0ff */
[----:B0-----:R-:W-:Y:S01]  /*0f20*/  IMAD.WIDE.U32 R36, R3, 0x4, R36 ;  /* 0x0000000403247825 */ /* 0x001fe200078e0024 */
[----:B------:R-:W0:Y:S04]  /*0f30*/  LDCU.64 UR4, c[0x4][0x8] ;  /* 0x01000100ff0477ac */ /* 0x000e280008000a00 */
[----:B------:R-:W3:Y:S01]  /*0f40*/  LDG.E R4, desc[UR36][R36.64] ;  /* 0x0000002424047981 */ /* 0x000ee2000c1e1900 */
[----:B--2---:R-:W-:-:S05]  /*0f50*/  IMAD.WIDE R30, R5, 0x4, R30 ;  /* 0x00000004051e7825 */ /* 0x004fca00078e021e */
[----:B------:R-:W2:Y:S01]  /*0f60*/  LDG.E R6, desc[UR36][R30.64] ;  /* 0x000000241e067981 */ /* 0x000ea2000c1e1900 */
[----:B------:R-:W-:Y:S01]  /*0f70*/  MOV R18, R17 ;  /* 0x0000001100127202 */ /* 0x000fe20000000f00 */
[----:B------:R-:W1:Y:S04]  /*0f80*/  LDC.64 R8, c[0x4][R8] ;  /* 0x0100000008087b82 */ /* 0x000e680000000a00 */
[----:B------:R-:W-:Y:S01]  /*0f90*/  STL.128 [R1], R16 ;  /* 0x0000001001007387 */ /* 0x000fe20000100c00 */
[----:B---3--:R-:W-:Y:S08]  /*0fa0*/  F2F.F64.F32 R4, R4 ;  /* 0x0000000400047310 */ /* 0x008ff00000201800 */
[----:B--2---:R-:W2:Y:S02]  /*0fb0*/  F2F.F64.F32 R6, R6 ;  /* 0x0000000600067310 */ /* 0x004ea40000201800 */
[----:B--2---:R0:W-:Y:S02]  /*0fc0*/  STL.128 [R1+0x10], R4 ;  /* 0x0000100401007387 */ /* 0x0041e40000100c00 */
[----:B0-----:R-:W-:Y:S01]  /*0fd0*/  IMAD.U32 R4, RZ, RZ, UR4 ;  /* 0x00000004ff047e24 */ /* 0x001fe2000f8e00ff */
[----:B------:R-:W-:Y:S01]  /*0fe0*/  MOV R5, UR5 ;  /* 0x0000000500057c02 */ /* 0x000fe20008000f00 */
[----:B------:R-:W-:Y:S01]  /*0ff0*/  IMAD.MOV.U32 R6, RZ, RZ, R22 ;  /* 0x000000ffff067224 */ /* 0x000fe200078e0016 */
[----:B-1----:R-:W-:-:S07]  /*1000*/  MOV R7, R2 ;  /* 0x0000000200077202 */ /* 0x002fce0000000f00 */
[----:B------:R-:W-:-:S07]  /*1010*/  LEPC R20, `(.L_x_22) ;  /* 0x000000001014794e */ /* 0x000fce0000000000 */
[----:B------:R-:W-:Y:S05]  /*1020*/  CALL.ABS.NOINC R8 ;  /* 0x0000000008007343 */ /* 0x000fea0003c00000 */
.L_x_22:
[----:B------:R-:W0:Y:S01]  /*1030*/  LDC.64 R26, c[0x0][0x380] ;  /* 0x0000e000ff1a7b82 */ /* 0x000e220000000a00 */
[----:B------:R-:W-:Y:S01]  /*1040*/  IADD3 R0, P0, PT, R32, R29, RZ ;  /* 0x0000001d20007210 */ /* 0x000fe20007f1e0ff */
[----:B------:R-:W2:Y:S06]  /*1050*/  LDG.E R37, desc[UR36][R36.64] ;  /* 0x0000002424257981 */ /* 0x000eac000c1e1900 */
[----:B------:R-:W1:Y:S01]  /*1060*/  LDC R35, c[0x0][0x398] ;  /* 0x0000e600ff237b82 */ /* 0x000e620000000800 */
[----:B------:R-:W-:Y:S01]  /*1070*/  IMAD.X R3, RZ, RZ, RZ, P0 ;  /* 0x000000ffff037224 */ /* 0x000fe200000e06ff */
[----:B------:R-:W-:Y:S01]  /*1080*/  IADD3 R9, PT, PT, R29, 0x2, RZ ;  /* 0x000000021d097810 */ /* 0x000fe20007ffe0ff */
[----:B------:R-:W-:Y:S01]  /*1090*/  IMAD.MOV.U32 R8, RZ, RZ, R16 ;  /* 0x000000ffff087224 */ /* 0x000fe200078e0010 */
[----:B------:R-:W-:Y:S01]  /*10a0*/  MOV R11, R19 ;  /* 0x00000013000b7202 */ /* 0x000fe20000000f00 */
[----:B------:R-:W3:Y:S01]  /*10b0*/  LDCU.64 UR4, c[0x4][0x8] ;  /* 0x01000100ff0477ac */ /* 0x000ee20008000a00 */
[----:B0-----:R-:W-:-:S04]  /*10c0*/  LEA R26, P0, R0, R26, 0x2 ;  /* 0x0000001a001a7211 */ /* 0x001fc800078010ff */
[----:B------:R-:W-:Y:S01]  /*10d0*/  LEA.HI.X R27, R0, R27, R3, 0x2, P0 ;  /* 0x0000001b001b7211 */ /* 0x000fe200000f1403 */
[----:B-1----:R-:W-:-:S04]  /*10e0*/  IMAD.WIDE R34, R35, 0x4, R30 ;  /* 0x0000000423227825 */ /* 0x002fc800078e021e */
[----:B------:R-:W4:Y:S04]  /*10f0*/  LDG.E R4, desc[UR36][R26.64+0x4] ;  /* 0x000004241a047981 */ /* 0x000f28000c1e1900 */
[----:B------:R-:W5:Y:S04]  /*1100*/  LDG.E R6, desc[UR36][R34.64] ;  /* 0x0000002422067981 */ /* 0x000f68000c1e1900 */
[----:B------:R-:W2:Y:S01]  /*1110*/  LDG.E R30, desc[UR36][R30.64] ;  /* 0x000000241e1e7981 */ /* 0x000ea2000c1e1900 */
[----:B------:R-:W-:Y:S01]  /*1120*/  IMAD.MOV.U32 R10, RZ, RZ, R9 ;  /* 0x000000ffff0a7224 */ /* 0x000fe200078e0009 */
[----:B------:R-:W-:-:S04]  /*1130*/  MOV R17, 0x0 ;  /* 0x0000000000117802 */ /* 0x000fc80000000f00 */
[----:B------:R0:W-:Y:S02]  /*1140*/  STL.128 [R1], R8 ;  /* 0x0000000801007387 */ /* 0x0001e40000100c00 */
[----:B0-----:R0:W1:Y:S01]  /*1150*/  LDC.64 R8, c[0x4][R17] ;  /* 0x0100000011087b82 */ /* 0x0010620000000a00 */
[----:B----4-:R-:W-:Y:S08]  /*1160*/  F2F.F64.F32 R4, R4 ;  /* 0x0000000400047310 */ /* 0x010ff00000201800 */
[----:B-----5:R-:W4:Y:S01]  /*1170*/  F2F.F64.F32 R6, R6 ;  /* 0x0000000600067310 */ /* 0x020f220000201800 */
[----:B--2---:R-:W-:Y:S01]  /*1180*/  FFMA R24, R37, R30, R24 ;  /* 0x0000001e25187223 */ /* 0x004fe20000000018 */
[----:B----4-:R3:W-:Y:S02]  /*1190*/  STL.128 [R1+0x10], R4 ;  /* 0x0000100401007387 */ /* 0x0107e40000100c00 */
[----:B---3--:R-:W-:Y:S01]  /*11a0*/  MOV R4, UR4 ;  /* 0x0000000400047c02 */ /* 0x008fe20008000f00 */
[----:B------:R-:W-:Y:S01]  /*11b0*/  IMAD.U32 R5, RZ, RZ, UR5 ;  /* 0x00000005ff057e24 */ /* 0x000fe2000f8e00ff */
[----:B------:R-:W-:Y:S01]  /*11c0*/  MOV R6, R22 ;  /* 0x0000001600067202 */ /* 0x000fe20000000f00 */
[----:B01----:R-:W-:-:S07]  /*11d0*/  IMAD.MOV.U32 R7, RZ, RZ, R2 ;  /* 0x000000ffff077224 */ /* 0x003fce00078e0002 */
[----:B------:R-:W-:-:S07]  /*11e0*/  LEPC R20, `(.L_x_23) ;  /* 0x000000001014794e */ /* 0x000fce0000000000 */
[----:B------:R-:W-:Y:S05]  /*11f0*/  CALL.ABS.NOINC R8 ;  /* 0x0000000008007343 */ /* 0x000fea0003c00000 */
.L_x_23:
        /* <DEDUP_REMOVED lines=23> */
.L_x_24:
        /* <DEDUP_REMOVED lines=23> */
.L_x_25:
[----:B------:R-:W2:Y:S04]  /*14e0*/  LDG.E R27, desc[UR36][R26.64+0xc] ;  /* 0x00000c241a1b7981 */ /* 0x000ea8000c1e1900 */
[----:B------:R-:W2:Y:S02]  /*14f0*/  LDG.E R34, desc[UR36][R34.64] ;  /* 0x0000002422227981 */ /* 0x000ea4000c1e1900 */
[----:B--2---:R-:W-:-:S07]  /*1500*/  FFMA R24, R27, R34, R24 ;  /* 0x000000221b187223 */ /* 0x004fce0000000018 */
.L_x_21:
[----:B------:R-:W-:-:S13]  /*1510*/  ISETP.NE.AND P0, PT, R25, RZ, PT ;  /* 0x000000ff1900720c */ /* 0x000fda0003f05270 */
[----:B------:R-:W-:Y:S05]  /*1520*/  @!P0 BRA `(.L_x_10) ;  /* 0x0000000400708947 */ /* 0x000fea0003800000 */
[----:B------:R-:W-:-:S13]  /*1530*/  ISETP.NE.AND P0, PT, R25, 0x1, PT ;  /* 0x000000011900780c */ /* 0x000fda0003f05270 */
[----:B------:R-:W-:Y:S05]  /*1540*/  @!P0 BRA `(.L_x_26) ;  /* 0x0000000000e48947 */ /* 0x000fea0003800000 */
        /* <DEDUP_REMOVED lines=26> */
.L_x_27:
[----:B------:R-:W0:Y:S01]  /*16f0*/  LDC.64 R26, c[0x0][0x380] ;  /* 0x0000e000ff1a7b82 */ /* 0x000e220000000a00 */
[----:B------:R-:W-:Y:S01]  /*1700*/  IADD3 R0, P0, PT, R32, R29, RZ ;  /* 0x0000001d20007210 */ /* 0x000fe20007f1e0ff */
[----:B------:R-:W2:Y:S06]  /*1710*/  LDG.E R37, desc[UR36][R36.64] ;  /* 0x0000002424257981 */ /* 0x000eac000c1e1900 */
[----:B------:R-:W1:Y:S01]  /*1720*/  LDC R31, c[0x0][0x398] ;  /* 0x0000e600ff1f7b82 */ /* 0x000e620000000800 */
[----:B------:R-:W-:Y:S01]  /*1730*/  IMAD.X R3, RZ, RZ, RZ, P0 ;  /* 0x000000ffff037224 */ /* 0x000fe200000e06ff */
[----:B------:R-:W-:Y:S01]  /*1740*/  IADD3 R17, PT, PT, R29, 0x2, RZ ;  /* 0x000000021d117810 */ /* 0x000fe20007ffe0ff */
[----:B------:R-:W3:Y:S01]  /*1750*/  LDCU.64 UR4, c[0x4][0x8] ;  /* 0x01000100ff0477ac */ /* 0x000ee20008000a00 */
[----:B0-----:R-:W-:-:S04]  /*1760*/  LEA R26, P0, R0, R26, 0x2 ;  /* 0x0000001a001a7211 */ /* 0x001fc800078010ff */
[----:B------:R-:W-:Y:S01]  /*1770*/  LEA.HI.X R27, R0, R27, R3, 0x2, P0 ;  /* 0x0000001b001b7211 */ /* 0x000fe200000f1403 */
[----:B-1----:R-:W-:-:S04]  /*1780*/  IMAD.WIDE R30, R31, 0x4, R34 ;  /* 0x000000041f1e7825 */ /* 0x002fc800078e0222 */
[----:B------:R-:W4:Y:S04]  /*1790*/  LDG.E R4, desc[UR36][R26.64+0x4] ;  /* 0x000004241a047981 */ /* 0x000f28000c1e1900 */
[----:B------:R-:W5:Y:S04]  /*17a0*/  LDG.E R6, desc[UR36][R30.64] ;  /* 0x000000241e067981 */ /* 0x000f68000c1e1900 */
[----:B------:R-:W2:Y:S01]  /*17b0*/  LDG.E R34, desc[UR36][R34.64] ;  /* 0x0000002422227981 */ /* 0x000ea2000c1e1900 */
[----:B------:R-:W-:Y:S01]  /*17c0*/  MOV R8, 0x0 ;  /* 0x0000000000087802 */ /* 0x000fe20000000f00 */
[----:B------:R-:W-:-:S05]  /*17d0*/  IMAD.MOV.U32 R18, RZ, RZ, R17 ;  /* 0x000000ffff127224 */ /* 0x000fca00078e0011 */
[----:B------:R-:W-:Y:S01]  /*17e0*/  STL.128 [R1], R16 ;  /* 0x0000001001007387 */ /* 0x000fe20000100c00 */
[----:B------:R-:W0:Y:S01]  /*17f0*/  LDC.64 R8, c[0x4][R8] ;  /* 0x0100000008087b82 */ /* 0x000e220000000a00 */
[----:B----4-:R-:W-:Y:S08]  /*1800*/  F2F.F64.F32 R4, R4 ;  /* 0x0000000400047310 */ /* 0x010ff00000201800 */
[----:B-----5:R-:W1:Y:S01]  /*1810*/  F2F.F64.F32 R6, R6 ;  /* 0x0000000600067310 */ /* 0x020e620000201800 */
[----:B--2---:R-:W-:Y:S01]  /*1820*/  FFMA R24, R37, R34, R24 ;  /* 0x0000002225187223 */ /* 0x004fe20000000018 */
[----:B-1----:R3:W-:Y:S02]  /*1830*/  STL.128 [R1+0x10], R4 ;  /* 0x0000100401007387 */ /* 0x0027e40000100c00 */
[----:B---3--:R-:W-:Y:S01]  /*1840*/  MOV R4, UR4 ;  /* 0x0000000400047c02 */ /* 0x008fe20008000f00 */
[----:B------:R-:W-:Y:S01]  /*1850*/  IMAD.MOV.U32 R6, RZ, RZ, R22 ;  /* 0x000000ffff067224 */ /* 0x000fe200078e0016 */
[----:B------:R-:W-:-:S02]  /*1860*/  MOV R5, UR5 ;  /* 0x0000000500057c02 */ /* 0x000fc40008000f00 */
[----:B0-----:R-:W-:-:S07]  /*1870*/  MOV R7, R2 ;  /* 0x0000000200077202 */ /* 0x001fce0000000f00 */
[----:B------:R-:W-:-:S07]  /*1880*/  LEPC R20, `(.L_x_28) ;  /* 0x000000001014794e */ /* 0x000fce0000000000 */
[----:B------:R-:W-:Y:S05]  /*1890*/  CALL.ABS.NOINC R8 ;  /* 0x0000000008007343 */ /* 0x000fea0003c00000 */
.L_x_28:
[----:B------:R-:W2:Y:S04]  /*18a0*/  LDG.E R27, desc[UR36][R26.64+0x4] ;  /* 0x000004241a1b7981 */ /* 0x000ea8000c1e1900 */
[----:B------:R-:W2:Y:S01]  /*18b0*/  LDG.E R30, desc[UR36][R30.64] ;  /* 0x000000241e1e7981 */ /* 0x000ea2000c1e1900 */
[----:B------:R-:W-:Y:S01]  /*18c0*/  MOV R29, R17 ;  /* 0x00000011001d7202 */ /* 0x000fe20000000f00 */
[----:B--2---:R-:W-:-:S07]  /*18d0*/  FFMA R24, R27, R30, R24 ;  /* 0x0000001e1b187223 */ /* 0x004fce0000000018 */
.L_x_26:
[----:B------:R-:W0:Y:S02]  /*18e0*/  LDCU UR4, c[0x0][0x3a0] ;  /* 0x00007400ff0477ac */ /* 0x000e240008000800 */
[----:B0-----:R-:W-:-:S04]  /*18f0*/  ULOP3.LUT UR4, UR4, 0x1, URZ, 0xc0, !UPT ;  /* 0x0000000104047892 */ /* 0x001fc8000f8ec0ff */
[----:B------:R-:W-:-:S09]  /*1900*/  UISETP.NE.U32.AND UP0, UPT, UR4, 0x1, UPT ;  /* 0x000000010400788c */ /* 0x000fd2000bf05070 */
[----:B------:R-:W-:Y:S05]  /*1910*/  BRA.U UP0, `(.L_x_10) ;  /* 0x0000000100747547 */ /* 0x000fea000b800000 */
[----:B------:R-:W0:Y:S01]  /*1920*/  LDC.64 R18, c[0x0][0x380] ;  /* 0x0000e000ff127b82 */ /* 0x000e220000000a00 */
[----:B------:R-:W1:Y:S01]  /*1930*/  LDCU UR4, c[0x0][0x398] ;  /* 0x00007300ff0477ac */ /* 0x000e620008000800 */
[----:B------:R-:W-:-:S06]  /*1940*/  IMAD.IADD R3, R32, 0x1, R29 ;  /* 0x0000000120037824 */ /* 0x000fcc00078e021d */
[----:B------:R-:W2:Y:S01]  /*1950*/  LDC.64 R16, c[0x0][0x388] ;  /* 0x0000e200ff107b82 */ /* 0x000ea20000000a00 */
[----:B-1----:R-:W-:Y:S02]  /*1960*/  IMAD R5, R29, UR4, R33 ;  /* 0x000000041d057c24 */ /* 0x002fe4000f8e0221 */
[----:B0-----:R-:W-:Y:S01]  /*1970*/  IMAD.WIDE.U32 R18, R3, 0x4, R18 ;  /* 0x0000000403127825 */ /* 0x001fe200078e0012 */
[----:B------:R-:W-:Y:S01]  /*1980*/  IADD3 R29, PT, PT, R29, 0x1, RZ ;  /* 0x000000011d1d7810 */ /* 0x000fe20007ffe0ff */
[----:B------:R-:W0:Y:S03]  /*1990*/  LDCU.64 UR4, c[0x4][0x8] ;  /* 0x01000100ff0477ac */ /* 0x000e260008000a00 */
[----:B------:R-:W3:Y:S01]  /*19a0*/  LDG.E R4, desc[UR36][R18.64] ;  /* 0x0000002412047981 */ /* 0x000ee2000c1e1900 */
[----:B--2---:R-:W-:-:S05]  /*19b0*/  IMAD.WIDE R16, R5, 0x4, R16 ;  /* 0x0000000405107825 */ /* 0x004fca00078e0210 */
[----:B------:R-:W2:Y:S01]  /*19c0*/  LDG.E R6, desc[UR36][R16.64] ;  /* 0x0000002410067981 */ /* 0x000ea2000c1e1900 */
[----:B------:R-:W-:Y:S01]  /*19d0*/  IADD3 R31, PT, PT, R33, 0x1, RZ ;  /* 0x00000001211f7810 */ /* 0x000fe20007ffe0ff */
[----:B------:R-:W-:Y:S01]  /*19e0*/  VIADD R28, R23, 0x1 ;  /* 0x00000001171c7836 */ /* 0x000fe20000000000 */
[----:B------:R-:W-:Y:S02]  /*19f0*/  MOV R30, R29 ;  /* 0x0000001d001e7202 */ /* 0x000fe40000000f00 */
[----:B------:R-:W-:-:S03]  /*1a00*/  MOV R0, 0x0 ;  /* 0x0000000000007802 */ /* 0x000fc60000000f00 */
[----:B------:R-:W-:Y:S01]  /*1a10*/  STL.128 [R1], R28 ;  /* 0x0000001c01007387 */ /* 0x000fe20000100c00 */
[----:B------:R1:W4:Y:S01]  /*1a20*/  LDC.64 R8, c[0x4][R0] ;  /* 0x0100000000087b82 */ /* 0x0003220000000a00 */
[----:B---3--:R-:W-:Y:S08]  /*1a30*/  F2F.F64.F32 R4, R4 ;  /* 0x0000000400047310 */ /* 0x008ff00000201800 */
[----:B--2---:R-:W2:Y:S02]  /*1a40*/  F2F.F64.F32 R6, R6 ;  /* 0x0000000600067310 */ /* 0x004ea40000201800 */
[----:B--2---:R0:W-:Y:S02]  /*1a50*/  STL.128 [R1+0x10], R4 ;  /* 0x0000100401007387 */ /* 0x0041e40000100c00 */
[----:B0-----:R-:W-:Y:S01]  /*1a60*/  MOV R4, UR4 ;  /* 0x0000000400047c02 */ /* 0x001fe20008000f00 */
[----:B------:R-:W-:Y:S01]  /*1a70*/  IMAD.U32 R5, RZ, RZ, UR5 ;  /* 0x00000005ff057e24 */ /* 0x000fe2000f8e00ff */
[----:B------:R-:W-:-:S02]  /*1a80*/  MOV R6, R22 ;  /* 0x0000001600067202 */ /* 0x000fc40000000f00 */
[----:B-1--4-:R-:W-:-:S07]  /*1a90*/  MOV R7, R2 ;  /* 0x0000000200077202 */ /* 0x012fce0000000f00 */
[----:B------:R-:W-:-:S07]  /*1aa0*/  LEPC R20, `(.L_x_29) ;  /* 0x000000001014794e */ /* 0x000fce0000000000 */
[----:B------:R-:W-:Y:S05]  /*1ab0*/  CALL.ABS.NOINC R8 ;  /* 0x0000000008007343 */ /* 0x000fea0003c00000 */
.L_x_29:
[----:B------:R-:W2:Y:S04]  /*1ac0*/  LDG.E R19, desc[UR36][R18.64] ;  /* 0x0000002412137981 */ /* 0x000ea8000c1e1900 */
[----:B------:R-:W2:Y:S02]  /*1ad0*/  LDG.E R16, desc[UR36][R16.64] ;  /* 0x0000002410107981 */ /* 0x000ea4000c1e1900 */
[----:B--2---:R-:W-:-:S07]  /*1ae0*/  FFMA R24, R19, R16, R24 ;  /* 0x0000001013187223 */ /* 0x004fce0000000018 */
.L_x_10:
[----:B------:R-:W0:Y:S01]  /*1af0*/  LDC.64 R2, c[0x0][0x390] ;  /* 0x0000e400ff027b82 */ /* 0x000e220000000a00 */
[----:B------:R-:W1:Y:S02]  /*1b00*/  LDCU UR4, c[0x0][0x398] ;  /* 0x00007300ff0477ac */ /* 0x000e640008000800 */
[----:B-1----:R-:W-:-:S04]  /*1b10*/  IMAD R23, R23, UR4, R33 ;  /* 0x0000000417177c24 */ /* 0x002fc8000f8e0221 */
[----:B0-----:R-:W-:-:S05]  /*1b20*/  IMAD.WIDE R2, R23, 0x4, R2 ;  /* 0x0000000417027825 */ /* 0x001fca00078e0202 */
[----:B------:R-:W-:Y:S01]  /*1b30*/  STG.E desc[UR36][R2.64], R24 ;  /* 0x0000001802007986 */ /* 0x000fe2000c101924 */
[----:B------:R-:W-:Y:S05]  /*1b40*/  EXIT ;  /* 0x000000000000794d */ /* 0x000fea0003800000 */
.L_x_30:
        /* <DEDUP_REMOVED lines=11> */
.L_x_32:


//--------------------- .nv.global.init           --------------------------
	.section	.nv.global.init,"aw",@progbits
.nv.global.init:
	.type		$str,@object
	.size		$str,(.L_0 - $str)
$str:
        /*0000*/ 	.byte	0x28, 0x25, 0x64, 0x2c, 0x20, 0x25, 0x64, 0x29, 0x20, 0x2a, 0x20, 0x28, 0x25, 0x64, 0x2c, 0x20
        /*0010*/ 	.byte	0x25, 0x64, 0x29, 0x20, 0x3d, 0x20, 0x25, 0x39, 0x2e, 0x36, 0x66, 0x20, 0x2a, 0x20, 0x25, 0x39
        /*0020*/ 	.byte	0x2e, 0x36, 0x66, 0x20, 0x0a, 0x00
.L_0:


//--------------------- .nv.shared._Z19MatMulWithTilingKerPfS_S_iii --------------------------
	.section	.nv.shared._Z19MatMulWithTilingKerPfS_S_iii,"aw",@nobits
	.sectionflags	@""
	.align	4
.nv.shared._Z19MatMulWithTilingKerPfS_S_iii:
	.zero		9216


//--------------------- .nv.shared.reserved.0     --------------------------
	.section	.nv.shared.reserved.0,"aw",@nobits
	.weak		__nv_reservedSMEM_offset_0_alias
	.size		__nv_reservedSMEM_offset_0_alias, 0, 64
	.other		__nv_reservedSMEM_offset_0_alias,@"STO_CUDA_RESERVED_SHARED STV_DEFAULT"
__nv_reservedSMEM_offset_0_alias:
	.zero		0
	.zero		64


//--------------------- .nv.constant0._Z19MatMulWithTilingKerPfS_S_iii --------------------------
	.section	.nv.constant0._Z19MatMulWithTilingKerPfS_S_iii,"a",@progbits
	.sectionflags	@""
	.align	4
.nv.constant0._Z19MatMulWithTilingKerPfS_S_iii:
	.zero		932


//--------------------- .nv.constant0._Z17MatMulNoTilingKerPfS_S_iii --------------------------
	.section	.nv.constant0._Z17MatMulNoTilingKerPfS_S_iii,"a",@progbits
	.sectionflags	@""
	.align	4
.nv.constant0._Z17MatMulNoTilingKerPfS_S_iii:
	.zero		932


//--------------------- SYMBOLS --------------------------

	.type		.nv.reservedSmem.offset0,@object
	.size		.nv.reservedSmem.offset0,0x4
	.type		.nv.reservedSmem.cap,@object
	.size		.nv.reservedSmem.cap,0x4
	.type		vprintf,@function
